	.target	sm_90a

	.elftype	@"ET_EXEC"


//--------------------- .note.nv.tkinfo           --------------------------
	.section	.note.nv.tkinfo,"",@"SHT_NOTE"
	.sectionflags	@"SHF_NOTE_NV_TKINFO"
	.tkinfo
        /*0018*/ 	.word	0x00000002
        /*0030*/ 	.string	""
        /*0030*/ 	.string	"ptxas"
        /*0030*/ 	.string	"Cuda compilation tools, release 13.0, V13.0.88"
        /*0030*/ 	.string	"Build cuda_13.0.r13.0/compiler.36424714_0"
        /*0030*/ 	.string	"-v  -suppress-debug-info  -lineinfo  -arch sm_90a "



//--------------------- .note.nv.cuinfo           --------------------------
	.section	.note.nv.cuinfo,"",@"SHT_NOTE"
	.sectionflags	@"SHF_NOTE_NV_CUINFO"
        /*0018*/ 	.short	0x0002
        /*001a*/ 	.short	0x005a
        /*001c*/ 	.short	0x0082
	.zero		2


//--------------------- .nv.info                  --------------------------
	.section	.nv.info,"",@"SHT_CUDA_INFO"
	.align	4


	//----- nvinfo : EIATTR_REGCOUNT
	.align		4
        /*0000*/ 	.byte	0x04, 0x2f
        /*0002*/ 	.short	(.L_1 - .L_0)
	.align		4
.L_0:
        /*0004*/ 	.word	index@(gluon_wgmma)
        /*0008*/ 	.word	0x0000009a


	//----- nvinfo : EIATTR_FRAME_SIZE
	.align		4
.L_1:
        /*000c*/ 	.byte	0x04, 0x11
        /*000e*/ 	.short	(.L_3 - .L_2)
	.align		4
.L_2:
        /*0010*/ 	.word	index@(gluon_wgmma)
        /*0014*/ 	.word	0x00000000


	//----- nvinfo : EIATTR_MIN_STACK_SIZE
	.align		4
.L_3:
        /*0018*/ 	.byte	0x04, 0x12
        /*001a*/ 	.short	(.L_5 - .L_4)
	.align		4
.L_4:
        /*001c*/ 	.word	index@(gluon_wgmma)
        /*0020*/ 	.word	0x00000000
.L_5:


//--------------------- .nv.compat                --------------------------
	.section	.nv.compat,"",@"SHT_CUDA_COMPAT_INFO"
	.align	4
        /*0000*/ 	.byte	0x02, 0x09, 0x01, 0x00, 0x02, 0x02, 0x04, 0x00, 0x02, 0x05, 0x05, 0x00, 0x03, 0x07, 0x01, 0x01
        /*0010*/ 	.byte	0x02, 0x03, 0x03, 0x00, 0x02, 0x06, 0x01, 0x00, 0x04, 0x0b, 0x08, 0x00, 0x00, 0x00, 0x00, 0x00
        /*0020*/ 	.byte	0x00, 0x00, 0x00, 0x00


//--------------------- .nv.info.gluon_wgmma      --------------------------
	.section	.nv.info.gluon_wgmma,"",@"SHT_CUDA_INFO"
	.sectionflags	@""
	.align	4


	//----- nvinfo : EIATTR_CUDA_API_VERSION
	.align		4
        /*0000*/ 	.byte	0x04, 0x37
        /*0002*/ 	.short	(.L_7 - .L_6)
.L_6:
        /*0004*/ 	.word	0x00000082


	//----- nvinfo : EIATTR_KPARAM_INFO
	.align		4
.L_7:
        /*0008*/ 	.byte	0x04, 0x17
        /*000a*/ 	.short	(.L_9 - .L_8)
.L_8:
        /*000c*/ 	.word	0x00000000
        /*0010*/ 	.short	0x000a
        /*0012*/ 	.short	0x0048
        /*0014*/ 	.byte	0x00, 0xf4, 0x21, 0x00


	//----- nvinfo : EIATTR_KPARAM_INFO
	.align		4
.L_9:
        /*0018*/ 	.byte	0x04, 0x17
        /*001a*/ 	.short	(.L_11 - .L_10)
.L_10:
        /*001c*/ 	.word	0x00000000
        /*0020*/ 	.short	0x0009
        /*0022*/ 	.short	0x0040
        /*0024*/ 	.byte	0x00, 0xf4, 0x21, 0x00


	//----- nvinfo : EIATTR_KPARAM_INFO
	.align		4
.L_11:
        /*0028*/ 	.byte	0x04, 0x17
        /*002a*/ 	.short	(.L_13 - .L_12)
.L_12:
        /*002c*/ 	.word	0x00000000
        /*0030*/ 	.short	0x0008
        /*0032*/ 	.short	0x0038
        /*0034*/ 	.byte	0x00, 0xf0, 0x21, 0x00


	//----- nvinfo : EIATTR_KPARAM_INFO
	.align		4
.L_13:
        /*0038*/ 	.byte	0x04, 0x17
        /*003a*/ 	.short	(.L_15 - .L_14)
.L_14:
        /*003c*/ 	.word	0x00000000
        /*0040*/ 	.short	0x0007
        /*0042*/ 	.short	0x0030
        /*0044*/ 	.byte	0x00, 0xf0, 0x21, 0x00


	//----- nvinfo : EIATTR_KPARAM_INFO
	.align		4
.L_15:
        /*0048*/ 	.byte	0x04, 0x17
        /*004a*/ 	.short	(.L_17 - .L_16)
.L_16:
        /*004c*/ 	.word	0x00000000
        /*0050*/ 	.short	0x0006
        /*0052*/ 	.short	0x0028
        /*0054*/ 	.byte	0x00, 0xf0, 0x21, 0x00


	//----- nvinfo : EIATTR_KPARAM_INFO
	.align		4
.L_17:
        /*0058*/ 	.byte	0x04, 0x17
        /*005a*/ 	.short	(.L_19 - .L_18)
.L_18:
        /*005c*/ 	.word	0x00000000
        /*0060*/ 	.short	0x0005
        /*0062*/ 	.short	0x0020
        /*0064*/ 	.byte	0x00, 0xf0, 0x11, 0x00


	//----- nvinfo : EIATTR_KPARAM_INFO
	.align		4
.L_19:
        /*0068*/ 	.byte	0x04, 0x17
        /*006a*/ 	.short	(.L_21 - .L_20)
.L_20:
        /*006c*/ 	.word	0x00000000
        /*0070*/ 	.short	0x0004
        /*0072*/ 	.short	0x001c
        /*0074*/ 	.byte	0x00, 0xf0, 0x11, 0x00


	//----- nvinfo : EIATTR_KPARAM_INFO
	.align		4
.L_21:
        /*0078*/ 	.byte	0x04, 0x17
        /*007a*/ 	.short	(.L_23 - .L_22)
.L_22:
        /*007c*/ 	.word	0x00000000
        /*0080*/ 	.short	0x0003
        /*0082*/ 	.short	0x0018
        /*0084*/ 	.byte	0x00, 0xf0, 0x11, 0x00


	//----- nvinfo : EIATTR_KPARAM_INFO
	.align		4
.L_23:
        /*0088*/ 	.byte	0x04, 0x17
        /*008a*/ 	.short	(.L_25 - .L_24)
.L_24:
        /*008c*/ 	.word	0x00000000
        /*0090*/ 	.short	0x0002
        /*0092*/ 	.short	0x0010
        /*0094*/ 	.byte	0x00, 0xf4, 0x21, 0x00


	//----- nvinfo : EIATTR_KPARAM_INFO
	.align		4
.L_25:
        /*0098*/ 	.byte	0x04, 0x17
        /*009a*/ 	.short	(.L_27 - .L_26)
.L_26:
        /*009c*/ 	.word	0x00000000
        /*00a0*/ 	.short	0x0001
        /*00a2*/ 	.short	0x0008
        /*00a4*/ 	.byte	0x00, 0xf4, 0x21, 0x00


	//----- nvinfo : EIATTR_KPARAM_INFO
	.align		4
.L_27:
        /*00a8*/ 	.byte	0x04, 0x17
        /*00aa*/ 	.short	(.L_29 - .L_28)
.L_28:
        /*00ac*/ 	.word	0x00000000
        /*00b0*/ 	.short	0x0000
        /*00b2*/ 	.short	0x0000
        /*00b4*/ 	.byte	0x00, 0xf4, 0x21, 0x00


	//----- nvinfo : EIATTR_SPARSE_MMA_MASK
	.align		4
.L_29:
        /*00b8*/ 	.byte	0x03, 0x50
        /*00ba*/ 	.short	0x0000


	//----- nvinfo : EIATTR_MAXREG_COUNT
	.align		4
        /*00bc*/ 	.byte	0x03, 0x1b
        /*00be*/ 	.short	0x00ff


	//----- nvinfo : EIATTR_NUM_BARRIERS
	.align		4
        /*00c0*/ 	.byte	0x02, 0x4c
        /*00c2*/ 	.byte	0x01
	.zero		1


	//----- nvinfo : EIATTR_MERCURY_ISA_VERSION
	.align		4
        /*00c4*/ 	.byte	0x03, 0x5f
        /*00c6*/ 	.short	0x0101


	//----- nvinfo : EIATTR_INT_WARP_WIDE_INSTR_OFFSETS
	.align		4
        /*00c8*/ 	.byte	0x04, 0x31
        /*00ca*/ 	.short	(.L_31 - .L_30)


	//   ....[0]....
.L_30:
        /*00cc*/ 	.word	0x00001320


	//   ....[1]....
        /*00d0*/ 	.word	0x00001340


	//   ....[2]....
        /*00d4*/ 	.word	0x00001350


	//   ....[3]....
        /*00d8*/ 	.word	0x00001360


	//   ....[4]....
        /*00dc*/ 	.word	0x00001470


	//   ....[5]....
        /*00e0*/ 	.word	0x00001dc0


	//   ....[6]....
        /*00e4*/ 	.word	0x00001dd0


	//   ....[7]....
        /*00e8*/ 	.word	0x00001e50


	//   ....[8]....
        /*00ec*/ 	.word	0x00001e70


	//   ....[9]....
        /*00f0*/ 	.word	0x000029e0


	//   ....[10]....
        /*00f4*/ 	.word	0x000029f0


	//----- nvinfo : EIATTR_COOP_GROUP_MASK_REGIDS
	.align		4
.L_31:
        /*00f8*/ 	.byte	0x04, 0x29
        /*00fa*/ 	.short	(.L_33 - .L_32)


	//   ....[0]....
.L_32:
        /*00fc*/ 	.word	0xffffffff


	//   ....[1]....
        /*0100*/ 	.word	0xffffffff


	//   ....[2]....
        /*0104*/ 	.word	0xffffffff


	//----- nvinfo : EIATTR_COOP_GROUP_INSTR_OFFSETS
	.align		4
.L_33:
        /*0108*/ 	.byte	0x04, 0x28
        /*010a*/ 	.short	(.L_35 - .L_34)


	//   ....[0]....
.L_34:
        /*010c*/ 	.word	0x00000160


	//   ....[1]....
        /*0110*/ 	.word	0x00000700


	//   ....[2]....
        /*0114*/ 	.word	0x00000cf0


	//----- nvinfo : EIATTR_MBARRIER_INSTR_OFFSETS
	.align		4
.L_35:
        /*0118*/ 	.byte	0x04, 0x39
        /*011a*/ 	.short	(.L_37 - .L_36)


	//   ....[0]....
.L_36:
        /*011c*/ 	.word	0x000014d0
        /*0120*/ 	.word	0x000000ff
        /*0124*/ 	.word	0x00060000
        /*0128*/ 	.short	0x0100
        /*012a*/ 	.byte	0x38
	.zero		1


	//   ....[1]....
        /*012c*/ 	.word	0x00001660
        /*0130*/ 	.word	0x000000ff
        /*0134*/ 	.word	0x00060008
        /*0138*/ 	.short	0x0100
        /*013a*/ 	.byte	0x38
	.zero		1


	//   ....[2]....
        /*013c*/ 	.word	0x000017f0
        /*0140*/ 	.word	0x000000ff
        /*0144*/ 	.word	0x00060010
        /*0148*/ 	.short	0x0100
        /*014a*/ 	.byte	0x38
	.zero		1


	//   ....[3]....
        /*014c*/ 	.word	0x00001890
        /*0150*/ 	.word	0x000000ff
        /*0154*/ 	.word	0x00060018
        /*0158*/ 	.short	0x0100
        /*015a*/ 	.byte	0x38
	.zero		1


	//   ....[4]....
        /*015c*/ 	.word	0x00001f80
        /*0160*/ 	.word	0x000000ff
        /*0164*/ 	.word	0x00060000
        /*0168*/ 	.short	0x010a
        /*016a*/ 	.byte	0x17
	.zero		1


	//   ....[5]....
        /*016c*/ 	.word	0x00002460
        /*0170*/ 	.word	0x000000ff
        /*0174*/ 	.word	0x00060000
        /*0178*/ 	.short	0x0108
        /*017a*/ 	.byte	0x38
	.zero		1


	//   ....[6]....
        /*017c*/ 	.word	0x00002560
        /*0180*/ 	.word	0x000000ff
        /*0184*/ 	.word	0x00060008
        /*0188*/ 	.short	0x0108
        /*018a*/ 	.byte	0x38
	.zero		1


	//   ....[7]....
        /*018c*/ 	.word	0x00002650
        /*0190*/ 	.word	0x000000ff
        /*0194*/ 	.word	0x00060010
        /*0198*/ 	.short	0x0108
        /*019a*/ 	.byte	0x38
	.zero		1


	//   ....[8]....
        /*019c*/ 	.word	0x00002740
        /*01a0*/ 	.word	0x000000ff
        /*01a4*/ 	.word	0x00060018
        /*01a8*/ 	.short	0x0108
        /*01aa*/ 	.byte	0x38
	.zero		1


	//   ....[9]....
        /*01ac*/ 	.word	0x00002aa0
        /*01b0*/ 	.word	0x000000ff
        /*01b4*/ 	.word	0x00060000
        /*01b8*/ 	.short	0x010a
        /*01ba*/ 	.byte	0x17
	.zero		1


	//----- nvinfo : EIATTR_NUM_MBARRIERS
	.align		4
.L_37:
        /*01bc*/ 	.byte	0x03, 0x38
        /*01be*/ 	.short	0x0004


	//----- nvinfo : EIATTR_EXIT_INSTR_OFFSETS
	.align		4
        /*01c0*/ 	.byte	0x04, 0x1c
        /*01c2*/ 	.short	(.L_39 - .L_38)


	//   ....[0]....
.L_38:
        /*01c4*/ 	.word	0x00002a90


	//----- nvinfo : EIATTR_REQNTID
	.align		4
.L_39:
        /*01c8*/ 	.byte	0x04, 0x10
        /*01ca*/ 	.short	(.L_41 - .L_40)
.L_40:
        /*01cc*/ 	.word	0x00000100
        /*01d0*/ 	.word	0x00000001
        /*01d4*/ 	.word	0x00000001


	//----- nvinfo : EIATTR_CRS_STACK_SIZE
	.align		4
.L_41:
        /*01d8*/ 	.byte	0x04, 0x1e
        /*01da*/ 	.short	(.L_43 - .L_42)
.L_42:
        /*01dc*/ 	.word	0x00000000


	//----- nvinfo : EIATTR_CBANK_PARAM_SIZE
	.align		4
.L_43:
        /*01e0*/ 	.byte	0x03, 0x19
        /*01e2*/ 	.short	0x0050


	//----- nvinfo : EIATTR_PARAM_CBANK
	.align		4
        /*01e4*/ 	.byte	0x04, 0x0a
        /*01e6*/ 	.short	(.L_45 - .L_44)
	.align		4
.L_44:
        /*01e8*/ 	.word	index@(.nv.constant0.gluon_wgmma)
        /*01ec*/ 	.short	0x0210
        /*01ee*/ 	.short	0x0050


	//----- nvinfo : EIATTR_SW_WAR
	.align		4
.L_45:
        /*01f0*/ 	.byte	0x04, 0x36
        /*01f2*/ 	.short	(.L_47 - .L_46)
.L_46:
        /*01f4*/ 	.word	0x00000008
.L_47:


//--------------------- .nv.callgraph             --------------------------
	.section	.nv.callgraph,"",@"SHT_CUDA_CALLGRAPH"
	.align	4
	.sectionentsize	8
	.align		4
        /*0000*/ 	.word	0x00000000
	.align		4
        /*0004*/ 	.word	0xffffffff
	.align		4
        /*0008*/ 	.word	0x00000000
	.align		4
        /*000c*/ 	.word	0xfffffffe
	.align		4
        /*0010*/ 	.word	0x00000000
	.align		4
        /*0014*/ 	.word	0xfffffffd
	.align		4
        /*0018*/ 	.word	0x00000000
	.align		4
        /*001c*/ 	.word	0xfffffffc


//--------------------- .text.gluon_wgmma         --------------------------
	.section	.text.gluon_wgmma,"ax",@progbits
	.align	128
        .global         gluon_wgmma
        .type           gluon_wgmma,@function
        .size           gluon_wgmma,(.L_x_52 - gluon_wgmma)
        .other          gluon_wgmma,@"STO_CUDA_ENTRY STV_DEFAULT"
gluon_wgmma:
.text.gluon_wgmma:
[----:B------:R-:W-:Y:S01]  /*0000*/  LDC R1, c[0x0][0x28] ;  /* 0x00000a00ff017b82 */ /* 0x000fe20000000800 */
[----:B------:R-:W1:Y:S07]  /*0010*/  S2R R0, SR_TID.X ;  /* 0x0000000000007919 */ /* 0x000e6e0000002100 */
[----:B------:R-:W2:Y:S01]  /*0020*/  S2UR UR4, SR_CgaCtaId ;  /* 0x00000000000479c3 */ /* 0x000ea20000008800 */
[----:B------:R-:W-:Y:S01]  /*0030*/  UMOV UR56, 0x400 ;  /* 0x0000040000387882 */ /* 0x000fe20000000000 */
[----:B------:R-:W-:Y:S01]  /*0040*/  ULDC UR6, c[0x0][0xc] ;  /* 0x0000030000067ab9 */ /* 0x000fe20000000800 */
[----:B------:R-:W-:Y:S01]  /*0050*/  ULDC.64 UR48, c[0x0][0x250] ;  /* 0x0000940000307ab9 */ /* 0x000fe20000000a00 */
[----:B------:R-:W-:Y:S01]  /*0060*/  UMOV UR55, URZ ;  /* 0x0000003f00377c82 */ /* 0x000fe20008000000 */
[----:B------:R-:W-:Y:S03]  /*0070*/  BSSY B0, `(.L_x_0) ;  /* 0x000001e000007945 */ /* 0x000fe60003800000 */
[----:B------:R-:W3:Y:S08]  /*0080*/  LDC R4, c[0x0][0x228] ;  /* 0x00008a00ff047b82 */ /* 0x000ef00000000800 */
[----:B------:R-:W4:Y:S08]  /*0090*/  LDC R13, c[0x0][0x230] ;  /* 0x00008c00ff0d7b82 */ /* 0x000f300000000800 */
[----:B------:R-:W-:Y:S01]  /*00a0*/  S2UR UR50, SR_CTAID.Y ;  /* 0x00000000003279c3 */ /* 0x000fe20000002600 */
[----:B--2---:R-:W-:-:S03]  /*00b0*/  ULEA UR56, UR4, UR56, 0x18 ;  /* 0x0000003804387291 */ /* 0x004fc6000f8ec03f */
[----:B------:R-:W-:Y:S01]  /*00c0*/  ULDC UR4, c[0x0][0x10] ;  /* 0x0000040000047ab9 */ /* 0x000fe20000000800 */
[----:B-1----:R-:W-:-:S03]  /*00d0*/  LOP3.LUT R6, R0, 0xff, RZ, 0xc0, !PT ;  /* 0x000000ff00067812 */ /* 0x002fc600078ec0ff */
[----:B------:R-:W1:Y:S01]  /*00e0*/  S2UR UR5, SR_CTAID.Z ;  /* 0x00000000000579c3 */ /* 0x000e620000002700 */
[----:B---3--:R-:W-:Y:S01]  /*00f0*/  VIADD R4, R4, 0xffffffff ;  /* 0xffffffff04047836 */ /* 0x008fe20000000000 */
[C---:B------:R-:W-:Y:S02]  /*0100*/  ISETP.GE.U32.AND P0, PT, R6.reuse, 0x20, PT ;  /* 0x000000200600780c */ /* 0x040fe40003f06070 */
[C---:B------:R-:W-:Y:S02]  /*0110*/  ISETP.NE.U32.AND P2, PT, R6.reuse, RZ, PT ;  /* 0x000000ff0600720c */ /* 0x040fe40003f45070 */
[----:B------:R-:W-:Y:S02]  /*0120*/  LEA R12, R6, UR56, 0x2 ;  /* 0x00000038060c7c11 */ /* 0x000fe4000f8e10ff */
[----:B------:R-:W2:Y:S01]  /*0130*/  S2UR UR51, SR_CTAID.X ;  /* 0x00000000003379c3 */ /* 0x000ea20000002500 */
[----:B----4-:R-:W-:-:S06]  /*0140*/  VIADD R9, R13, 0xffffffff ;  /* 0xffffffff0d097836 */ /* 0x010fcc0000000000 */
[----:B------:R3:W-:Y:S01]  /*0150*/  @!P0 STS [R12], RZ ;  /* 0x000000ff0c008388 */ /* 0x0007e20000000800 */
[----:B------:R-:W-:-:S03]  /*0160*/  NOP ;  /* 0x0000000000007918 */ /* 0x000fc60000000000 */
[----:B------:R3:W-:Y:S01]  /*0170*/  @!P2 STS [UR56+0x24], R4 ;  /* 0x00002404ff00a988 */ /* 0x0007e20008000838 */
[----:B-1----:R-:W-:-:S03]  /*0180*/  UIMAD UR4, UR5, UR4, UR50 ;  /* 0x00000004050472a4 */ /* 0x002fc6000f8e0232 */
[----:B------:R3:W-:Y:S01]  /*0190*/  @!P2 STS [UR56+0x20], R9 ;  /* 0x00002009ff00a988 */ /* 0x0007e20008000838 */
[----:B--2---:R-:W-:-:S04]  /*01a0*/  UIMAD UR4, UR4, UR6, UR51 ;  /* 0x00000006040472a4 */ /* 0x004fc8000f8e0233 */
[----:B------:R-:W-:-:S04]  /*01b0*/  UIMAD UR8, UR4, 0x180, URZ ;  /* 0x00000180040878a4 */ /* 0x000fc8000f8e023f */
[----:B------:R-:W-:-:S04]  /*01c0*/  UIADD3 UR4, UP0, UR8, UR48, URZ ;  /* 0x0000003008047290 */ /* 0x000fc8000ff1e03f */
[----:B------:R-:W-:Y:S01]  /*01d0*/  ULEA.HI.X.SX32 UR5, UR8, UR49, 0x1, UP0 ;  /* 0x0000003108057291 */ /* 0x000fe200080f0e3f */
[----:B---3--:R-:W-:Y:S11]  /*01e0*/  @P2 BRA `(.L_x_1) ;  /* 0x0000000000182947 */ /* 0x008ff60003800000 */
[----:B------:R-:W1:Y:S01]  /*01f0*/  LDS R2, [UR56+0x8] ;  /* 0x00000838ff027984 */ /* 0x000e620008000800 */
[----:B------:R-:W2:Y:S01]  /*0200*/  LDC.64 R10, c[0x0][0x210] ;  /* 0x00008400ff0a7b82 */ /* 0x000ea20000000a00 */
[----:B------:R-:W-:Y:S02]  /*0210*/  IMAD.MOV.U32 R3, RZ, RZ, 0x70 ;  /* 0x00000070ff037424 */ /* 0x000fe400078e00ff */
[----:B--2---:R2:W-:Y:S03]  /*0220*/  STS.64 [UR56], R10 ;  /* 0x0000000aff007988 */ /* 0x0045e60008000a38 */
[----:B-1----:R-:W-:-:S05]  /*0230*/  LOP3.LUT R2, R2, 0x10, R3, 0xd8, !PT ;  /* 0x0000001002027812 */ /* 0x002fca00078ed803 */
[----:B------:R2:W-:Y:S02]  /*0240*/  STS [UR56+0x8], R2 ;  /* 0x00000802ff007988 */ /* 0x0005e40008000838 */
.L_x_1:
[----:B------:R-:W-:Y:S05]  /*0250*/  BSYNC B0 ;  /* 0x0000000000007941 */ /* 0x000fea0003800000 */
.L_x_0:
[----:B------:R-:W-:Y:S04]  /*0260*/  BSSY B0, `(.L_x_2) ;  /* 0x000000a000007945 */ /* 0x000fe80003800000 */
[----:B------:R-:W-:Y:S05]  /*0270*/  @P2 BRA `(.L_x_3) ;  /* 0x0000000000202947 */ /* 0x000fea0003800000 */
[----:B--2---:R-:W1:Y:S01]  /*0280*/  LDS R2, [UR56+0x34] ;  /* 0x00003438ff027984 */ /* 0x004e620008000800 */
[----:B------:R-:W-:Y:S02]  /*0290*/  IMAD.MOV.U32 R3, RZ, RZ, 0x3f000000 ;  /* 0x3f000000ff037424 */ /* 0x000fe400078e00ff */
[----:B------:R-:W-:Y:S01]  /*02a0*/  @!P2 IMAD.MOV.U32 R5, RZ, RZ, 0xff ;  /* 0x000000ffff05a424 */ /* 0x000fe200078e00ff */
[----:B------:R-:W2:Y:S02]  /*02b0*/  @!P2 LDS R8, [UR56+0x38] ;  /* 0x00003838ff08a984 */ /* 0x000ea40008000800 */
[----:B-1----:R-:W-:Y:S02]  /*02c0*/  LOP3.LUT R2, R2, 0xff000000, R3, 0xb8, !PT ;  /* 0xff00000002027812 */ /* 0x002fe400078eb803 */
[----:B--2---:R-:W-:-:S03]  /*02d0*/  @!P2 LOP3.LUT R3, R8, 0xff, R5, 0xb8, !PT ;  /* 0x000000ff0803a812 */ /* 0x004fc600078eb805 */
[----:B------:R1:W-:Y:S04]  /*02e0*/  STS [UR56+0x34], R2 ;  /* 0x00003402ff007988 */ /* 0x0003e80008000838 */
[----:B------:R1:W-:Y:S02]  /*02f0*/  @!P2 STS [UR56+0x38], R3 ;  /* 0x00003803ff00a988 */ /* 0x0003e40008000838 */
.L_x_3:
[----:B------:R-:W-:Y:S05]  /*0300*/  BSYNC B0 ;  /* 0x0000000000007941 */ /* 0x000fea0003800000 */
.L_x_2:
[----:B------:R-:W-:Y:S04]  /*0310*/  BSSY B0, `(.L_x_4) ;  /* 0x000000e000007945 */ /* 0x000fe80003800000 */
[----:B------:R-:W-:Y:S05]  /*0320*/  @P2 BRA `(.L_x_5) ;  /* 0x0000000000302947 */ /* 0x000fea0003800000 */
[----:B-1----:R-:W1:Y:S01]  /*0330*/  LDS R3, [UR56+0x34] ;  /* 0x00003438ff037984 */ /* 0x002e620008000800 */
[----:B--2---:R-:W2:Y:S03]  /*0340*/  LDC.64 R10, c[0x0][0x238] ;  /* 0x00008e00ff0a7b82 */ /* 0x004ea60000000a00 */
[----:B------:R-:W3:Y:S01]  /*0350*/  LDS R2, [UR56+0x1c] ;  /* 0x00001c38ff027984 */ /* 0x000ee20008000800 */
[C---:B--2---:R-:W-:Y:S01]  /*0360*/  SHF.L.U64.HI R8, R10.reuse, 0x1, R11 ;  /* 0x000000010a087819 */ /* 0x044fe2000001020b */
[----:B------:R-:W-:-:S03]  /*0370*/  IMAD.SHL.U32 R5, R10, 0x2, RZ ;  /* 0x000000020a057824 */ /* 0x000fc600078e00ff */
[--C-:B------:R-:W-:Y:S02]  /*0380*/  SHF.R.U32.HI R7, RZ, 0x4, R8.reuse ;  /* 0x00000004ff077819 */ /* 0x100fe40000011608 */
[----:B------:R-:W-:-:S05]  /*0390*/  SHF.R.U64 R5, R5, 0x4, R8 ;  /* 0x0000000405057819 */ /* 0x000fca0000001208 */
[----:B------:R4:W-:Y:S01]  /*03a0*/  STS [UR56+0xc], R5 ;  /* 0x00000c05ff007988 */ /* 0x0009e20008000838 */
[----:B-1----:R-:W-:Y:S02]  /*03b0*/  LOP3.LUT R3, R3, 0x7, RZ, 0xb8, !PT ;  /* 0x0000000703037812 */ /* 0x002fe400078eb8ff */
[----:B---3--:R-:W-:-:S03]  /*03c0*/  LOP3.LUT R2, R2, 0xf, R7, 0xb8, !PT ;  /* 0x0000000f02027812 */ /* 0x008fc600078eb807 */
[----:B------:R4:W-:Y:S04]  /*03d0*/  STS [UR56+0x34], R3 ;  /* 0x00003403ff007988 */ /* 0x0009e80008000838 */
[----:B------:R4:W-:Y:S02]  /*03e0*/  STS [UR56+0x1c], R2 ;  /* 0x00001c02ff007988 */ /* 0x0009e40008000838 */
.L_x_5:
[----:B------:R-:W-:Y:S05]  /*03f0*/  BSYNC B0 ;  /* 0x0000000000007941 */ /* 0x000fea0003800000 */
.L_x_4:
[----:B------:R-:W-:Y:S04]  /*0400*/  BSSY B1, `(.L_x_6) ;  /* 0x000001a000017945 */ /* 0x000fe80003800000 */
[----:B------:R-:W-:Y:S04]  /*0410*/  BSSY B0, `(.L_x_7) ;  /* 0x0000015000007945 */ /* 0x000fe80003800000 */
[----:B------:R-:W-:Y:S05]  /*0420*/  @P2 BRA `(.L_x_8) ;  /* 0x0000000000202947 */ /* 0x000fea0003800000 */
[----:B-12-4-:R-:W1:Y:S02]  /*0430*/  LDS R2, [UR56+0x34] ;  /* 0x00003438ff027984 */ /* 0x016e640008000800 */
[----:B-1----:R-:W-:-:S05]  /*0440*/  LOP3.LUT R2, R2, 0x38, RZ, 0xb8, !PT ;  /* 0x0000003802027812 */ /* 0x002fca00078eb8ff */
[----:B------:R1:W-:Y:S01]  /*0450*/  STS [UR56+0x34], R2 ;  /* 0x00003402ff007988 */ /* 0x0003e20008000838 */
[----:B------:R-:W-:Y:S05]  /*0460*/  @P2 BRA `(.L_x_9) ;  /* 0x0000000000202947 */ /* 0x000fea0003800000 */
[----:B-1----:R-:W1:Y:S01]  /*0470*/  LDS R2, [UR56+0x8] ;  /* 0x00000838ff027984 */ /* 0x002e620008000800 */
[----:B------:R-:W-:-:S05]  /*0480*/  IMAD.MOV.U32 R3, RZ, RZ, 0x780 ;  /* 0x00000780ff037424 */ /* 0x000fca00078e00ff */
[----:B-1----:R-:W-:-:S05]  /*0490*/  LOP3.LUT R2, R2, 0x300, R3, 0xd8, !PT ;  /* 0x0000030002027812 */ /* 0x002fca00078ed803 */
[----:B------:R3:W-:Y:S02]  /*04a0*/  STS [UR56+0x8], R2 ;  /* 0x00000802ff007988 */ /* 0x0007e40008000838 */
.L_x_8:
[----:B------:R-:W-:Y:S05]  /*04b0*/  @P2 BRA `(.L_x_10) ;  /* 0x0000000000282947 */ /* 0x000fea0003800000 */
[----:B-1234-:R-:W1:Y:S02]  /*04c0*/  LDS R2, [UR56+0x8] ;  /* 0x00000838ff027984 */ /* 0x01ee640008000800 */
[----:B-1----:R-:W-:-:S05]  /*04d0*/  LOP3.LUT R2, R2, 0x1800, RZ, 0xb8, !PT ;  /* 0x0000180002027812 */ /* 0x002fca00078eb8ff */
[----:B------:R2:W-:Y:S02]  /*04e0*/  STS [UR56+0x8], R2 ;  /* 0x00000802ff007988 */ /* 0x0005e40008000838 */
.L_x_9:
[----:B------:R-:W-:Y:S05]  /*04f0*/  @P2 BREAK B0 ;  /* 0x0000000000002942 */ /* 0x000fea0003800000 */
[----:B------:R-:W-:Y:S05]  /*0500*/  @P2 BRA `(.L_x_11) ;  /* 0x0000000000242947 */ /* 0x000fea0003800000 */
[----:B------:R-:W3:Y:S01]  /*0510*/  LDS R3, [UR56+0x8] ;  /* 0x00000838ff037984 */ /* 0x000ee20008000800 */
[----:B-12---:R-:W-:-:S05]  /*0520*/  IMAD.MOV.U32 R2, RZ, RZ, 0x6000 ;  /* 0x00006000ff027424 */ /* 0x006fca00078e00ff */
[----:B---3--:R-:W-:-:S04]  /*0530*/  LOP3.LUT R2, R3, 0x6000, R2, 0xd8, !PT ;  /* 0x0000600003027812 */ /* 0x008fc800078ed802 */
[----:B------:R-:W-:-:S05]  /*0540*/  LOP3.LUT R2, R2, 0x400000, RZ, 0xb8, !PT ;  /* 0x0040000002027812 */ /* 0x000fca00078eb8ff */
[----:B------:R5:W-:Y:S02]  /*0550*/  STS [UR56+0x8], R2 ;  /* 0x00000802ff007988 */ /* 0x000be40008000838 */
.L_x_10:
[----:B------:R-:W-:Y:S05]  /*0560*/  BSYNC B0 ;  /* 0x0000000000007941 */ /* 0x000fea0003800000 */
.L_x_7:
[----:B-12345:R-:W1:Y:S02]  /*0570*/  @!P2 LDS R2, [UR56+0x8] ;  /* 0x00000838ff02a984 */ /* 0x03ee640008000800 */
[----:B-1----:R-:W-:-:S05]  /*0580*/  @!P2 LOP3.LUT R2, R2, 0x8000, RZ, 0xb8, !PT ;  /* 0x000080000202a812 */ /* 0x002fca00078eb8ff */
[----:B------:R3:W-:Y:S02]  /*0590*/  @!P2 STS [UR56+0x8], R2 ;  /* 0x00000802ff00a988 */ /* 0x0007e40008000838 */
.L_x_11:
[----:B------:R-:W-:Y:S05]  /*05a0*/  BSYNC B1 ;  /* 0x0000000000017941 */ /* 0x000fea0003800000 */
.L_x_6:
[----:B------:R-:W-:Y:S05]  /*05b0*/  WARPSYNC.ALL ;  /* 0x0000000000007948 */ /* 0x000fea0003800000 */
[----:B------:R-:W-:Y:S05]  /*05c0*/  @P0 BRA `(.L_x_12) ;  /* 0x0000000000280947 */ /* 0x000fea0003800000 */
[----:B-123--:R-:W1:Y:S01]  /*05d0*/  S2R R2, SR_LANEID ;  /* 0x0000000000027919 */ /* 0x00ee620000000000 */
[----:B------:R-:W-:Y:S05]  /*05e0*/  WARPSYNC.ALL ;  /* 0x0000000000007948 */ /* 0x000fea0003800000 */
[----:B-1----:R-:W-:-:S05]  /*05f0*/  IMAD.SHL.U32 R5, R2, 0x4, RZ ;  /* 0x0000000402057824 */ /* 0x002fca00078e00ff */
[----:B------:R-:W1:Y:S01]  /*0600*/  LDS R7, [R5+UR56] ;  /* 0x0000003805077984 */ /* 0x000e620008000800 */
[----:B------:R-:W-:-:S05]  /*0610*/  IADD3 R2, P1, R5, UR4, RZ ;  /* 0x0000000405027c10 */ /* 0x000fca000ff3e0ff */
[----:B------:R-:W-:-:S05]  /*0620*/  IMAD.X R3, RZ, RZ, UR5, P1 ;  /* 0x00000005ff037e24 */ /* 0x000fca00088e06ff */
[----:B-1----:R4:W5:Y:S01]  /*0630*/  ATOMG.E.EXCH.STRONG.GPU PT, RZ, [R2], R7 ;  /* 0x0000000702ff73a8 */ /* 0x00296200041ee100 */
[----:B------:R-:W-:-:S04]  /*0640*/  DEPBAR {5,4,3,2,1,0} ;  /* 0x0000003f0000791a */ /* 0x000fc80000000000 */
[----:B------:R4:W-:Y:S01]  /*0650*/  UTMACCTL.IV [UR4] ;  /* 0x00000000040079b9 */ /* 0x0009e20008000000 */
[----:B------:R-:W-:Y:S01]  /*0660*/  NOP ;  /* 0x0000000000007918 */ /* 0x000fe20000000000 */
.L_x_12:
[----:B------:R-:W-:Y:S05]  /*0670*/  @P0 BRA `(.L_x_13) ;  /* 0x00000000000c0947 */ /* 0x000fea0003800000 */
[----:B------:R0:W-:Y:S01]  /*0680*/  UTMACMDFLUSH ;  /* 0x00000000000079b7 */ /* 0x0001e20000000000 */
[----:B------:R-:W-:Y:S05]  /*0690*/  @P0 BRA `(.L_x_13) ;  /* 0x0000000000040947 */ /* 0x000fea0003800000 */
[----:B------:R-:W-:-:S04]  /*06a0*/  DEPBAR.LE SB0, 0x0 ;  /* 0x000080000000791a */ /* 0x000fc80000000000 */
.L_x_13:
[----:B------:R-:W-:Y:S05]  /*06b0*/  WARPSYNC.ALL ;  /* 0x0000000000007948 */ /* 0x000fea0003800000 */
[----:B-----5:R-:W-:Y:S06]  /*06c0*/  BAR.SYNC.DEFER_BLOCKING 0x0 ;  /* 0x0000000000007b1d */ /* 0x020fec0000010000 */
[----:B------:R-:W-:Y:S02]  /*06d0*/  BSSY B1, `(.L_x_14) ;  /* 0x000000b000017945 */ /* 0x000fe40003800000 */
[----:B------:R-:W-:Y:S06]  /*06e0*/  BAR.SYNC.DEFER_BLOCKING 0x0 ;  /* 0x0000000000007b1d */ /* 0x000fec0000010000 */
[----:B------:R5:W-:Y:S01]  /*06f0*/  @!P0 STS [R12], RZ ;  /* 0x000000ff0c008388 */ /* 0x000be20000000800 */
[----:B------:R-:W-:Y:S01]  /*0700*/  NOP ;  /* 0x0000000000007918 */ /* 0x000fe20000000000 */
[----:B------:R-:W-:Y:S05]  /*0710*/  @P2 BRA `(.L_x_15) ;  /* 0x0000000000182947 */ /* 0x000fea0003800000 */
[----:B-1234-:R-:W1:Y:S01]  /*0720*/  LDS R2, [UR56+0x8] ;  /* 0x00000838ff027984 */ /* 0x01ee620008000800 */
[----:B------:R-:W2:Y:S01]  /*0730*/  LDC.64 R10, c[0x0][0x218] ;  /* 0x00008600ff0a7b82 */ /* 0x000ea20000000a00 */
[----:B------:R-:W-:Y:S02]  /*0740*/  IMAD.MOV.U32 R3, RZ, RZ, 0x70 ;  /* 0x00000070ff037424 */ /* 0x000fe400078e00ff */
[----:B--2---:R2:W-:Y:S03]  /*0750*/  STS.64 [UR56], R10 ;  /* 0x0000000aff007988 */ /* 0x0045e60008000a38 */
[----:B-1----:R-:W-:-:S05]  /*0760*/  LOP3.LUT R2, R2, 0x10, R3, 0xd8, !PT ;  /* 0x0000001002027812 */ /* 0x002fca00078ed803 */
[----:B------:R2:W-:Y:S02]  /*0770*/  STS [UR56+0x8], R2 ;  /* 0x00000802ff007988 */ /* 0x0005e40008000838 */
.L_x_15:
[----:B----4-:R-:W-:Y:S05]  /*0780*/  BSYNC B1 ;  /* 0x0000000000017941 */ /* 0x010fea0003800000 */
.L_x_14:
[----:B------:R-:W-:Y:S04]  /*0790*/  BSSY B2, `(.L_x_16) ;  /* 0x000000f000027945 */ /* 0x000fe80003800000 */
[----:B------:R-:W-:Y:S04]  /*07a0*/  BSSY B1, `(.L_x_17) ;  /* 0x000000c000017945 */ /* 0x000fe80003800000 */
[----:B------:R-:W-:Y:S05]  /*07b0*/  @P2 BRA `(.L_x_18) ;  /* 0x0000000000282947 */ /* 0x000fea0003800000 */
[----:B-123--:R-:W1:Y:S01]  /*07c0*/  LDS R2, [UR56+0x34] ;  /* 0x00003438ff027984 */ /* 0x00ee620008000800 */
[----:B------:R-:W-:Y:S01]  /*07d0*/  IMAD.MOV.U32 R3, RZ, RZ, 0x3f000000 ;  /* 0x3f000000ff037424 */ /* 0x000fe200078e00ff */
[----:B------:R-:W-:Y:S05]  /*07e0*/  @P2 BREAK B1 ;  /* 0x0000000000012942 */ /* 0x000fea0003800000 */
[----:B-1----:R-:W-:-:S05]  /*07f0*/  LOP3.LUT R2, R2, 0xff000000, R3, 0xb8, !PT ;  /* 0xff00000002027812 */ /* 0x002fca00078eb803 */
[----:B------:R1:W-:Y:S01]  /*0800*/  STS [UR56+0x34], R2 ;  /* 0x00003402ff007988 */ /* 0x0003e20008000838 */
[----:B------:R-:W-:Y:S05]  /*0810*/  @P2 BRA `(.L_x_19) ;  /* 0x0000000000182947 */ /* 0x000fea0003800000 */
[----:B------:R-:W2:Y:S01]  /*0820*/  LDS R3, [UR56+0x38] ;  /* 0x00003838ff037984 */ /* 0x000ea20008000800 */
[----:B-1----:R-:W-:-:S05]  /*0830*/  IMAD.MOV.U32 R2, RZ, RZ, 0x7f ;  /* 0x0000007fff027424 */ /* 0x002fca00078e00ff */
[----:B--2---:R-:W-:-:S05]  /*0840*/  LOP3.LUT R2, R3, 0xff, R2, 0xb8, !PT ;  /* 0x000000ff03027812 */ /* 0x004fca00078eb802 */
[----:B------:R4:W-:Y:S02]  /*0850*/  STS [UR56+0x38], R2 ;  /* 0x00003802ff007988 */ /* 0x0009e40008000838 */
.L_x_18:
[----:B------:R-:W-:Y:S05]  /*0860*/  BSYNC B1 ;  /* 0x0000000000017941 */ /* 0x000fea0003800000 */
.L_x_17:
[----:B------:R1:W-:Y:S02]  /*0870*/  @!P2 STS [UR56+0x20], R9 ;  /* 0x00002009ff00a988 */ /* 0x0003e40008000838 */
.L_x_19:
[----:B------:R-:W-:Y:S05]  /*0880*/  BSYNC B2 ;  /* 0x0000000000027941 */ /* 0x000fea0003800000 */
.L_x_16:
[----:B------:R-:W-:Y:S05]  /*0890*/  WARPSYNC.ALL ;  /* 0x0000000000007948 */ /* 0x000fea0003800000 */
[----:B------:R-:W2:Y:S01]  /*08a0*/  LDC R5, c[0x0][0x22c] ;  /* 0x00008b00ff057b82 */ /* 0x000ea20000000800 */
[----:B------:R-:W-:Y:S01]  /*08b0*/  BSSY B2, `(.L_x_20) ;  /* 0x0000010000027945 */ /* 0x000fe20003800000 */
[----:B--2---:R-:W-:-:S05]  /*08c0*/  VIADD R5, R5, 0xffffffff ;  /* 0xffffffff05057836 */ /* 0x004fca0000000000 */
[----:B------:R2:W-:Y:S01]  /*08d0*/  @!P2 STS [UR56+0x24], R5 ;  /* 0x00002405ff00a988 */ /* 0x0005e20008000838 */
[----:B------:R-:W-:Y:S05]  /*08e0*/  @P2 BRA `(.L_x_21) ;  /* 0x0000000000302947 */ /* 0x000fea0003800000 */
[----:B------:R-:W2:Y:S01]  /*08f0*/  LDS R3, [UR56+0x34] ;  /* 0x00003438ff037984 */ /* 0x000ea20008000800 */
[----:B------:R-:W2:Y:S03]  /*0900*/  LDC.64 R10, c[0x0][0x240] ;  /* 0x00009000ff0a7b82 */ /* 0x000ea60000000a00 */
[----:B-1-34-:R-:W1:Y:S01]  /*0910*/  LDS R2, [UR56+0x1c] ;  /* 0x00001c38ff027984 */ /* 0x01ae620008000800 */
[C---:B--2---:R-:W-:Y:S01]  /*0920*/  SHF.L.U64.HI R8, R10.reuse, 0x1, R11 ;  /* 0x000000010a087819 */ /* 0x044fe2000001020b */
[----:B------:R-:W-:-:S03]  /*0930*/  IMAD.SHL.U32 R7, R10, 0x2, RZ ;  /* 0x000000020a077824 */ /* 0x000fc600078e00ff */
[--C-:B------:R-:W-:Y:S02]  /*0940*/  SHF.R.U32.HI R9, RZ, 0x4, R8.reuse ;  /* 0x00000004ff097819 */ /* 0x100fe40000011608 */
[----:B------:R-:W-:-:S05]  /*0950*/  SHF.R.U64 R7, R7, 0x4, R8 ;  /* 0x0000000407077819 */ /* 0x000fca0000001208 */
[----:B------:R2:W-:Y:S01]  /*0960*/  STS [UR56+0xc], R7 ;  /* 0x00000c07ff007988 */ /* 0x0005e20008000838 */
[----:B------:R-:W-:Y:S02]  /*0970*/  LOP3.LUT R3, R3, 0x7, RZ, 0xb8, !PT ;  /* 0x0000000703037812 */ /* 0x000fe400078eb8ff */
[----:B-1----:R-:W-:-:S03]  /*0980*/  LOP3.LUT R2, R2, 0xf, R9, 0xb8, !PT ;  /* 0x0000000f02027812 */ /* 0x002fc600078eb809 */
[----:B------:R2:W-:Y:S04]  /*0990*/  STS [UR56+0x34], R3 ;  /* 0x00003403ff007988 */ /* 0x0005e80008000838 */
[----:B------:R2:W-:Y:S02]  /*09a0*/  STS [UR56+0x1c], R2 ;  /* 0x00001c02ff007988 */ /* 0x0005e40008000838 */
.L_x_21:
[----:B------:R-:W-:Y:S05]  /*09b0*/  BSYNC B2 ;  /* 0x0000000000027941 */ /* 0x000fea0003800000 */
.L_x_20:
[----:B------:R-:W-:Y:S04]  /*09c0*/  BSSY B3, `(.L_x_22) ;  /* 0x000001a000037945 */ /* 0x000fe80003800000 */
[----:B------:R-:W-:Y:S04]  /*09d0*/  BSSY B2, `(.L_x_23) ;  /* 0x0000015000027945 */ /* 0x000fe80003800000 */
[----:B------:R-:W-:Y:S05]  /*09e0*/  @P2 BRA `(.L_x_24) ;  /* 0x0000000000202947 */ /* 0x000fea0003800000 */
[----:B-1234-:R-:W1:Y:S02]  /*09f0*/  LDS R2, [UR56+0x34] ;  /* 0x00003438ff027984 */ /* 0x01ee640008000800 */
[----:B-1----:R-:W-:-:S05]  /*0a00*/  LOP3.LUT R2, R2, 0x38, RZ, 0xb8, !PT ;  /* 0x0000003802027812 */ /* 0x002fca00078eb8ff */
[----:B------:R1:W-:Y:S01]  /*0a10*/  STS [UR56+0x34], R2 ;  /* 0x00003402ff007988 */ /* 0x0003e20008000838 */
[----:B------:R-:W-:Y:S05]  /*0a20*/  @P2 BRA `(.L_x_25) ;  /* 0x0000000000202947 */ /* 0x000fea0003800000 */
[----:B-1----:R-:W1:Y:S01]  /*0a30*/  LDS R2, [UR56+0x8] ;  /* 0x00000838ff027984 */ /* 0x002e620008000800 */
[----:B------:R-:W-:-:S05]  /*0a40*/  IMAD.MOV.U32 R3, RZ, RZ, 0x780 ;  /* 0x00000780ff037424 */ /* 0x000fca00078e00ff */
[----:B-1----:R-:W-:-:S05]  /*0a50*/  LOP3.LUT R2, R2, 0x300, R3, 0xd8, !PT ;  /* 0x0000030002027812 */ /* 0x002fca00078ed803 */
[----:B------:R1:W-:Y:S02]  /*0a60*/  STS [UR56+0x8], R2 ;  /* 0x00000802ff007988 */ /* 0x0003e40008000838 */
.L_x_24:
[----:B------:R-:W-:Y:S05]  /*0a70*/  @P2 BRA `(.L_x_26) ;  /* 0x0000000000282947 */ /* 0x000fea0003800000 */
[----:B-1234-:R-:W1:Y:S02]  /*0a80*/  LDS R2, [UR56+0x8] ;  /* 0x00000838ff027984 */ /* 0x01ee640008000800 */
[----:B-1----:R-:W-:-:S05]  /*0a90*/  LOP3.LUT R2, R2, 0x1800, RZ, 0xb8, !PT ;  /* 0x0000180002027812 */ /* 0x002fca00078eb8ff */
[----:B------:R2:W-:Y:S02]  /*0aa0*/  STS [UR56+0x8], R2 ;  /* 0x00000802ff007988 */ /* 0x0005e40008000838 */
.L_x_25:
[----:B------:R-:W-:Y:S05]  /*0ab0*/  @P2 BREAK B2 ;  /* 0x0000000000022942 */ /* 0x000fea0003800000 */
[----:B------:R-:W-:Y:S05]  /*0ac0*/  @P2 BRA `(.L_x_27) ;  /* 0x0000000000242947 */ /* 0x000fea0003800000 */
[----:B-12---:R-:W1:Y:S01]  /*0ad0*/  LDS R2, [UR56+0x8] ;  /* 0x00000838ff027984 */ /* 0x006e620008000800 */
[----:B------:R-:W-:-:S05]  /*0ae0*/  IMAD.MOV.U32 R3, RZ, RZ, 0x6000 ;  /* 0x00006000ff037424 */ /* 0x000fca00078e00ff */
[----:B-1----:R-:W-:-:S04]  /*0af0*/  LOP3.LUT R2, R2, 0x6000, R3, 0xd8, !PT ;  /* 0x0000600002027812 */ /* 0x002fc800078ed803 */
[----:B------:R-:W-:-:S05]  /*0b00*/  LOP3.LUT R2, R2, 0x400000, RZ, 0xb8, !PT ;  /* 0x0040000002027812 */ /* 0x000fca00078eb8ff */
[----:B------:R1:W-:Y:S02]  /*0b10*/  STS [UR56+0x8], R2 ;  /* 0x00000802ff007988 */ /* 0x0003e40008000838 */
.L_x_26:
[----:B------:R-:W-:Y:S05]  /*0b20*/  BSYNC B2 ;  /* 0x0000000000027941 */ /* 0x000fea0003800000 */
.L_x_23:
[----:B-1234-:R-:W1:Y:S02]  /*0b30*/  @!P2 LDS R2, [UR56+0x8] ;  /* 0x00000838ff02a984 */ /* 0x01ee640008000800 */
[----:B-1----:R-:W-:-:S05]  /*0b40*/  @!P2 LOP3.LUT R2, R2, 0x8000, RZ, 0xb8, !PT ;  /* 0x000080000202a812 */ /* 0x002fca00078eb8ff */
[----:B------:R3:W-:Y:S02]  /*0b50*/  @!P2 STS [UR56+0x8], R2 ;  /* 0x00000802ff00a988 */ /* 0x0007e40008000838 */
.L_x_27:
[----:B------:R-:W-:Y:S05]  /*0b60*/  BSYNC B3 ;  /* 0x0000000000037941 */ /* 0x000fea0003800000 */
.L_x_22:
[----:B------:R-:W-:Y:S05]  /*0b70*/  WARPSYNC.ALL ;  /* 0x0000000000007948 */ /* 0x000fea0003800000 */
[----:B------:R-:W-:-:S04]  /*0b80*/  UIADD3 UR7, UR8, 0x80, URZ ;  /* 0x0000008008077890 */ /* 0x000fc8000fffe03f */
[----:B------:R-:W-:-:S04]  /*0b90*/  UIADD3 UR6, UP0, UR7, UR48, URZ ;  /* 0x0000003007067290 */ /* 0x000fc8000ff1e03f */
[----:B------:R-:W-:Y:S01]  /*0ba0*/  ULEA.HI.X.SX32 UR7, UR7, UR49, 0x1, UP0 ;  /* 0x0000003107077291 */ /* 0x000fe200080f0e3f */
[----:B------:R-:W-:Y:S11]  /*0bb0*/  @P0 BRA `(.L_x_28) ;  /* 0x0000000000280947 */ /* 0x000ff60003800000 */
[----:B-123--:R-:W1:Y:S01]  /*0bc0*/  S2R R2, SR_LANEID ;  /* 0x0000000000027919 */ /* 0x00ee620000000000 */
[----:B------:R-:W-:Y:S05]  /*0bd0*/  WARPSYNC.ALL ;  /* 0x0000000000007948 */ /* 0x000fea0003800000 */
[----:B-1----:R-:W-:-:S05]  /*0be0*/  IMAD.SHL.U32 R8, R2, 0x4, RZ ;  /* 0x0000000402087824 */ /* 0x002fca00078e00ff */
[----:B------:R-:W1:Y:S01]  /*0bf0*/  LDS R7, [R8+UR56] ;  /* 0x0000003808077984 */ /* 0x000e620008000800 */
[----:B------:R-:W-:-:S05]  /*0c00*/  IADD3 R2, P1, R8, UR6, RZ ;  /* 0x0000000608027c10 */ /* 0x000fca000ff3e0ff */
[----:B------:R-:W-:-:S05]  /*0c10*/  IMAD.X R3, RZ, RZ, UR7, P1 ;  /* 0x00000007ff037e24 */ /* 0x000fca00088e06ff */
[----:B-1----:R4:W2:Y:S01]  /*0c20*/  ATOMG.E.EXCH.STRONG.GPU PT, RZ, [R2], R7 ;  /* 0x0000000702ff73a8 */ /* 0x0028a200041ee100 */
[----:B------:R-:W-:-:S04]  /*0c30*/  DEPBAR {5,4,3,2,1,0} ;  /* 0x0000003f0000791a */ /* 0x000fc80000000000 */
[----:B------:R4:W-:Y:S01]  /*0c40*/  UTMACCTL.IV [UR6] ;  /* 0x00000000060079b9 */ /* 0x0009e20008000000 */
[----:B------:R-:W-:Y:S01]  /*0c50*/  NOP ;  /* 0x0000000000007918 */ /* 0x000fe20000000000 */
.L_x_28:
[----:B------:R-:W-:Y:S05]  /*0c60*/  @P0 BRA `(.L_x_29) ;  /* 0x00000000000c0947 */ /* 0x000fea0003800000 */
[----:B------:R0:W-:Y:S01]  /*0c70*/  UTMACMDFLUSH ;  /* 0x00000000000079b7 */ /* 0x0001e20000000000 */
[----:B------:R-:W-:Y:S05]  /*0c80*/  @P0 BRA `(.L_x_29) ;  /* 0x0000000000040947 */ /* 0x000fea0003800000 */
[----:B------:R-:W-:-:S04]  /*0c90*/  DEPBAR.LE SB0, 0x0 ;  /* 0x000080000000791a */ /* 0x000fc80000000000 */
.L_x_29:
[----:B------:R-:W-:Y:S05]  /*0ca0*/  WARPSYNC.ALL ;  /* 0x0000000000007948 */ /* 0x000fea0003800000 */
[----:B--2---:R-:W-:Y:S06]  /*0cb0*/  BAR.SYNC.DEFER_BLOCKING 0x0 ;  /* 0x0000000000007b1d */ /* 0x004fec0000010000 */
[----:B------:R-:W-:Y:S02]  /*0cc0*/  BSSY B3, `(.L_x_30) ;  /* 0x000000b000037945 */ /* 0x000fe40003800000 */
[----:B------:R-:W-:Y:S06]  /*0cd0*/  BAR.SYNC.DEFER_BLOCKING 0x0 ;  /* 0x0000000000007b1d */ /* 0x000fec0000010000 */
[----:B------:R2:W-:Y:S01]  /*0ce0*/  @!P0 STS [R12], RZ ;  /* 0x000000ff0c008388 */ /* 0x0005e20000000800 */
[----:B------:R-:W-:Y:S01]  /*0cf0*/  NOP ;  /* 0x0000000000007918 */ /* 0x000fe20000000000 */
[----:B------:R-:W-:Y:S05]  /*0d00*/  @P2 BRA `(.L_x_31) ;  /* 0x0000000000182947 */ /* 0x000fea0003800000 */
[----:B-1-34-:R-:W1:Y:S01]  /*0d10*/  LDS R2, [UR56+0x8] ;  /* 0x00000838ff027984 */ /* 0x01ae620008000800 */
[----:B------:R-:W3:Y:S01]  /*0d20*/  LDC.64 R8, c[0x0][0x220] ;  /* 0x00008800ff087b82 */ /* 0x000ee20000000a00 */
[----:B------:R-:W-:Y:S02]  /*0d30*/  IMAD.MOV.U32 R3, RZ, RZ, 0x70 ;  /* 0x00000070ff037424 */ /* 0x000fe400078e00ff */
[----:B---3--:R3:W-:Y:S03]  /*0d40*/  STS.64 [UR56], R8 ;  /* 0x00000008ff007988 */ /* 0x0087e60008000a38 */
[----:B-1----:R-:W-:-:S05]  /*0d50*/  LOP3.LUT R2, R2, 0x10, R3, 0xd8, !PT ;  /* 0x0000001002027812 */ /* 0x002fca00078ed803 */
[----:B------:R3:W-:Y:S02]  /*0d60*/  STS [UR56+0x8], R2 ;  /* 0x00000802ff007988 */ /* 0x0007e40008000838 */
.L_x_31:
[----:B----4-:R-:W-:Y:S05]  /*0d70*/  BSYNC B3 ;  /* 0x0000000000037941 */ /* 0x010fea0003800000 */
.L_x_30:
[----:B------:R-:W-:Y:S04]  /*0d80*/  BSSY B4, `(.L_x_32) ;  /* 0x0000011000047945 */ /* 0x000fe80003800000 */
[----:B------:R-:W-:Y:S04]  /*0d90*/  BSSY B3, `(.L_x_33) ;  /* 0x000000e000037945 */ /* 0x000fe80003800000 */
[----:B------:R-:W-:Y:S05]  /*0da0*/  @P2 BRA `(.L_x_34) ;  /* 0x0000000000242947 */ /* 0x000fea0003800000 */
[----:B-1-3--:R-:W1:Y:S01]  /*0db0*/  LDS R2, [UR56+0x34] ;  /* 0x00003438ff027984 */ /* 0x00ae620008000800 */
[----:B------:R-:W-:-:S05]  /*0dc0*/  IMAD.MOV.U32 R3, RZ, RZ, 0x3f000000 ;  /* 0x3f000000ff037424 */ /* 0x000fca00078e00ff */
[----:B-1----:R-:W-:-:S05]  /*0dd0*/  LOP3.LUT R2, R2, 0xff000000, R3, 0xb8, !PT ;  /* 0xff00000002027812 */ /* 0x002fca00078eb803 */
[----:B------:R1:W-:Y:S01]  /*0de0*/  STS [UR56+0x34], R2 ;  /* 0x00003402ff007988 */ /* 0x0003e20008000838 */
[----:B------:R-:W-:Y:S05]  /*0df0*/  @P2 BRA `(.L_x_35) ;  /* 0x00000000001c2947 */ /* 0x000fea0003800000 */
[----:B-1----:R-:W1:Y:S01]  /*0e00*/  LDS R2, [UR56+0x38] ;  /* 0x00003838ff027984 */ /* 0x002e620008000800 */
[----:B------:R-:W-:-:S05]  /*0e10*/  IMAD.MOV.U32 R3, RZ, RZ, 0xff ;  /* 0x000000ffff037424 */ /* 0x000fca00078e00ff */
[----:B-1----:R-:W-:-:S05]  /*0e20*/  LOP3.LUT R2, R2, 0xff, R3, 0xb8, !PT ;  /* 0x000000ff02027812 */ /* 0x002fca00078eb803 */
[----:B------:R4:W-:Y:S02]  /*0e30*/  STS [UR56+0x38], R2 ;  /* 0x00003802ff007988 */ /* 0x0009e40008000838 */
.L_x_34:
[----:B------:R-:W-:Y:S05]  /*0e40*/  @P2 BREAK B3 ;  /* 0x0000000000032942 */ /* 0x000fea0003800000 */
[----:B------:R-:W-:Y:S05]  /*0e50*/  @P2 BRA `(.L_x_36) ;  /* 0x00000000000c2947 */ /* 0x000fea0003800000 */
[----:B------:R1:W-:Y:S02]  /*0e60*/  STS [UR56+0x20], R5 ;  /* 0x00002005ff007988 */ /* 0x0003e40008000838 */
.L_x_35:
[----:B------:R-:W-:Y:S05]  /*0e70*/  BSYNC B3 ;  /* 0x0000000000037941 */ /* 0x000fea0003800000 */
.L_x_33:
[----:B------:R1:W-:Y:S02]  /*0e80*/  @!P2 STS [UR56+0x24], R4 ;  /* 0x00002404ff00a988 */ /* 0x0003e40008000838 */
.L_x_36:
[----:B------:R-:W-:Y:S05]  /*0e90*/  BSYNC B4 ;  /* 0x0000000000047941 */ /* 0x000fea0003800000 */
.L_x_32:
[----:B------:R-:W-:Y:S05]  /*0ea0*/  WARPSYNC.ALL ;  /* 0x0000000000007948 */ /* 0x000fea0003800000 */
[----:B------:R-:W-:Y:S04]  /*0eb0*/  BSSY B4, `(.L_x_37) ;  /* 0x000000e000047945 */ /* 0x000fe80003800000 */
[----:B------:R-:W-:Y:S05]  /*0ec0*/  @P2 BRA `(.L_x_38) ;  /* 0x0000000000302947 */ /* 0x000fea0003800000 */
[----:B------:R-:W5:Y:S01]  /*0ed0*/  LDS R3, [UR56+0x34] ;  /* 0x00003438ff037984 */ /* 0x000f620008000800 */
[----:B-1----:R-:W1:Y:S03]  /*0ee0*/  LDC.64 R4, c[0x0][0x248] ;  /* 0x00009200ff047b82 */ /* 0x002e660000000a00 */
[----:B---34-:R-:W3:Y:S01]  /*0ef0*/  LDS R2, [UR56+0x1c] ;  /* 0x00001c38ff027984 */ /* 0x018ee20008000800 */
[C---:B-1----:R-:W-:Y:S01]  /*0f00*/  SHF.L.U64.HI R5, R4.reuse, 0x1, R5 ;  /* 0x0000000104057819 */ /* 0x042fe20000010205 */
[----:B------:R-:W-:-:S03]  /*0f10*/  IMAD.SHL.U32 R4, R4, 0x2, RZ ;  /* 0x0000000204047824 */ /* 0x000fc600078e00ff */
[--C-:B------:R-:W-:Y:S02]  /*0f20*/  SHF.R.U32.HI R7, RZ, 0x4, R5.reuse ;  /* 0x00000004ff077819 */ /* 0x100fe40000011605 */
[----:B------:R-:W-:-:S05]  /*0f30*/  SHF.R.U64 R4, R4, 0x4, R5 ;  /* 0x0000000404047819 */ /* 0x000fca0000001205 */
[----:B------:R1:W-:Y:S01]  /*0f40*/  STS [UR56+0xc], R4 ;  /* 0x00000c04ff007988 */ /* 0x0003e20008000838 */
[----:B-----5:R-:W-:Y:S02]  /*0f50*/  LOP3.LUT R3, R3, 0x7, RZ, 0xb8, !PT ;  /* 0x0000000703037812 */ /* 0x020fe400078eb8ff */
[----:B---3--:R-:W-:-:S03]  /*0f60*/  LOP3.LUT R2, R2, 0xf, R7, 0xb8, !PT ;  /* 0x0000000f02027812 */ /* 0x008fc600078eb807 */
[----:B------:R1:W-:Y:S04]  /*0f70*/  STS [UR56+0x34], R3 ;  /* 0x00003403ff007988 */ /* 0x0003e80008000838 */
[----:B------:R1:W-:Y:S02]  /*0f80*/  STS [UR56+0x1c], R2 ;  /* 0x00001c02ff007988 */ /* 0x0003e40008000838 */
.L_x_38:
[----:B------:R-:W-:Y:S05]  /*0f90*/  BSYNC B4 ;  /* 0x0000000000047941 */ /* 0x000fea0003800000 */
.L_x_37:
        /* <DEDUP_REMOVED lines=11> */
.L_x_41:
[----:B------:R-:W-:Y:S05]  /*1050*/  @P2 BRA `(.L_x_43) ;  /* 0x0000000000282947 */ /* 0x000fea0003800000 */
[----:B-1-34-:R-:W1:Y:S02]  /*1060*/  LDS R2, [UR56+0x8] ;  /* 0x00000838ff027984 */ /* 0x01ae640008000800 */
[----:B-1----:R-:W-:-:S05]  /*1070*/  LOP3.LUT R2, R2, 0x1800, RZ, 0xb8, !PT ;  /* 0x0000180002027812 */ /* 0x002fca00078eb8ff */
[----:B------:R3:W-:Y:S02]  /*1080*/  STS [UR56+0x8], R2 ;  /* 0x00000802ff007988 */ /* 0x0007e40008000838 */
.L_x_42:
[----:B------:R-:W-:Y:S05]  /*1090*/  @P2 BREAK B5 ;  /* 0x0000000000052942 */ /* 0x000fea0003800000 */
[----:B------:R-:W-:Y:S05]  /*10a0*/  @P2 BRA `(.L_x_44) ;  /* 0x0000000000242947 */ /* 0x000fea0003800000 */
[----:B-1-3--:R-:W1:Y:S01]  /*10b0*/  LDS R2, [UR56+0x8] ;  /* 0x00000838ff027984 */ /* 0x00ae620008000800 */
[----:B------:R-:W-:-:S05]  /*10c0*/  IMAD.MOV.U32 R3, RZ, RZ, 0x6000 ;  /* 0x00006000ff037424 */ /* 0x000fca00078e00ff */
[----:B-1----:R-:W-:-:S04]  /*10d0*/  LOP3.LUT R2, R2, 0x6000, R3, 0xd8, !PT ;  /* 0x0000600002027812 */ /* 0x002fc800078ed803 */
[----:B------:R-:W-:-:S05]  /*10e0*/  LOP3.LUT R2, R2, 0x400000, RZ, 0xb8, !PT ;  /* 0x0040000002027812 */ /* 0x000fca00078eb8ff */
[----:B------:R1:W-:Y:S02]  /*10f0*/  STS [UR56+0x8], R2 ;  /* 0x00000802ff007988 */ /* 0x0003e40008000838 */
.L_x_43:
[----:B------:R-:W-:Y:S05]  /*1100*/  BSYNC B5 ;  /* 0x0000000000057941 */ /* 0x000fea0003800000 */
.L_x_40:
[----:B-1-34-:R-:W1:Y:S02]  /*1110*/  @!P2 LDS R2, [UR56+0x8] ;  /* 0x00000838ff02a984 */ /* 0x01ae640008000800 */
[----:B-1----:R-:W-:-:S05]  /*1120*/  @!P2 LOP3.LUT R2, R2, 0x8000, RZ, 0xb8, !PT ;  /* 0x000080000202a812 */ /* 0x002fca00078eb8ff */
[----:B------:R4:W-:Y:S02]  /*1130*/  @!P2 STS [UR56+0x8], R2 ;  /* 0x00000802ff00a988 */ /* 0x0009e40008000838 */
.L_x_44:
[----:B------:R-:W-:Y:S05]  /*1140*/  BSYNC B4 ;  /* 0x0000000000047941 */ /* 0x000fea0003800000 */
.L_x_39:
[----:B------:R-:W-:Y:S05]  /*1150*/  WARPSYNC.ALL ;  /* 0x0000000000007948 */ /* 0x000fea0003800000 */
[----:B------:R-:W-:Y:S01]  /*1160*/  UIADD3 UR8, UR8, 0x100, URZ ;  /* 0x0000010008087890 */ /* 0x000fe2000fffe03f */
[----:B------:R-:W-:Y:S01]  /*1170*/  ISETP.GE.AND P1, PT, R13, 0x1, PT ;  /* 0x000000010d00780c */ /* 0x000fe20003f26270 */
[----:B------:R-:W-:Y:S01]  /*1180*/  IMAD.MOV.U32 R88, RZ, RZ, RZ ;  /* 0x000000ffff587224 */ /* 0x000fe200078e00ff */
[----:B------:R-:W-:Y:S01]  /*1190*/  SHF.R.U32.HI R7, RZ, 0x5, R0 ;  /* 0x00000005ff077819 */ /* 0x000fe20000011600 */
[----:B------:R-:W-:-:S04]  /*11a0*/  UIADD3 UR48, UP0, UR8, UR48, URZ ;  /* 0x0000003008307290 */ /* 0x000fc8000ff1e03f */
[----:B------:R-:W-:Y:S01]  /*11b0*/  ULEA.HI.X.SX32 UR49, UR8, UR49, 0x1, UP0 ;  /* 0x0000003108317291 */ /* 0x000fe200080f0e3f */
[----:B------:R-:W-:Y:S11]  /*11c0*/  @P0 BRA `(.L_x_45) ;  /* 0x0000000000280947 */ /* 0x000ff60003800000 */
[----:B-1-34-:R-:W1:Y:S01]  /*11d0*/  S2R R2, SR_LANEID ;  /* 0x0000000000027919 */ /* 0x01ae620000000000 */
[----:B------:R-:W-:Y:S05]  /*11e0*/  WARPSYNC.ALL ;  /* 0x0000000000007948 */ /* 0x000fea0003800000 */
[----:B-1----:R-:W-:-:S05]  /*11f0*/  IMAD.SHL.U32 R4, R2, 0x4, RZ ;  /* 0x0000000402047824 */ /* 0x002fca00078e00ff */
[----:B------:R-:W1:Y:S01]  /*1200*/  LDS R5, [R4+UR56] ;  /* 0x0000003804057984 */ /* 0x000e620008000800 */
[----:B------:R-:W-:-:S05]  /*1210*/  IADD3 R2, P3, R4, UR48, RZ ;  /* 0x0000003004027c10 */ /* 0x000fca000ff7e0ff */
[----:B------:R-:W-:-:S05]  /*1220*/  IMAD.X R3, RZ, RZ, UR49, P3 ;  /* 0x00000031ff037e24 */ /* 0x000fca00098e06ff */
[----:B-1----:R1:W3:Y:S01]  /*1230*/  ATOMG.E.EXCH.STRONG.GPU PT, RZ, [R2], R5 ;  /* 0x0000000502ff73a8 */ /* 0x0022e200041ee100 */
[----:B------:R-:W-:-:S04]  /*1240*/  DEPBAR {5,4,3,2,1,0} ;  /* 0x0000003f0000791a */ /* 0x000fc80000000000 */
[----:B------:R1:W-:Y:S01]  /*1250*/  UTMACCTL.IV [UR48] ;  /* 0x00000000300079b9 */ /* 0x0003e20008000000 */
[----:B------:R-:W-:Y:S01]  /*1260*/  NOP ;  /* 0x0000000000007918 */ /* 0x000fe20000000000 */
.L_x_45:
[----:B------:R-:W-:Y:S05]  /*1270*/  @P0 BRA `(.L_x_46) ;  /* 0x00000000000c0947 */ /* 0x000fea0003800000 */
[----:B------:R0:W-:Y:S01]  /*1280*/  UTMACMDFLUSH ;  /* 0x00000000000079b7 */ /* 0x0001e20000000000 */
[----:B------:R-:W-:Y:S05]  /*1290*/  @P0 BRA `(.L_x_46) ;  /* 0x0000000000040947 */ /* 0x000fea0003800000 */
[----:B------:R-:W-:-:S04]  /*12a0*/  DEPBAR.LE SB0, 0x0 ;  /* 0x000080000000791a */ /* 0x000fc80000000000 */
.L_x_46:
[----:B------:R-:W-:Y:S05]  /*12b0*/  WARPSYNC.ALL ;  /* 0x0000000000007948 */ /* 0x000fea0003800000 */
[----:B---3--:R-:W-:Y:S01]  /*12c0*/  BAR.SYNC.DEFER_BLOCKING 0x0 ;  /* 0x0000000000007b1d */ /* 0x008fe20000010000 */
[----:B------:R-:W-:Y:S01]  /*12d0*/  R2UR UR54, R7 ;  /* 0x00000000073672ca */ /* 0x000fe200000e0000 */
[----:B------:R-:W-:Y:S01]  /*12e0*/  IMAD.MOV.U32 R89, RZ, RZ, RZ ;  /* 0x000000ffff597224 */ /* 0x000fe200078e00ff */
[----:B------:R-:W-:Y:S02]  /*12f0*/  CS2R R90, SRZ ;  /* 0x00000000005a7805 */ /* 0x000fe4000001ff00 */
[----:B------:R-:W-:-:S02]  /*1300*/  CS2R R92, SRZ ;  /* 0x00000000005c7805 */ /* 0x000fc4000001ff00 */
[----:B------:R-:W-:Y:S01]  /*1310*/  CS2R R94, SRZ ;  /* 0x00000000005e7805 */ /* 0x000fe2000001ff00 */
[----:B------:R-:W-:Y:S01]  /*1320*/  VOTEU.ALL UP0, P2 ;  /* 0x00000000003f7886 */ /* 0x000fe20001000000 */
[----:B------:R-:W-:Y:S01]  /*1330*/  UMOV UR8, 0x1 ;  /* 0x0000000100087882 */ /* 0x000fe20000000000 */
[----:B------:R-:W-:Y:S01]  /*1340*/  VOTEU.ALL UP1, P2 ;  /* 0x00000000003f7886 */ /* 0x000fe20001020000 */
[----:B------:R-:W-:Y:S01]  /*1350*/  VOTEU.ALL UP2, P2 ;  /* 0x00000000003f7886 */ /* 0x000fe20001040000 */
[----:B------:R-:W-:Y:S01]  /*1360*/  VOTEU.ALL UP3, P2 ;  /* 0x00000000003f7886 */ /* 0x000fe20001060000 */
[----:B------:R-:W-:-:S04]  /*1370*/  @!UP0 UIADD3 UR10, -UR8, 0x100000, URZ ;  /* 0x00100000080a8890 */ /* 0x000fc8000fffe13f */
[----:B------:R-:W-:Y:S02]  /*1380*/  @!UP0 USHF.L.U32 UR11, UR10, 0xb, URZ ;  /* 0x0000000b0a0b8899 */ /* 0x000fe4000800063f */
[----:B------:R-:W-:Y:S01]  /*1390*/  @!UP0 USHF.L.U32 UR10, UR10, 0x1, URZ ;  /* 0x000000010a0a8899 */ /* 0x000fe2000800063f */
[----:B------:R-:W-:Y:S01]  /*13a0*/  CS2R R96, SRZ ;  /* 0x0000000000607805 */ /* 0x000fe2000001ff00 */
        /* <DEDUP_REMOVED lines=12> */
[----:B------:R-:W-:Y:S01]  /*1470*/  VOTEU.ALL UP0, P2 ;  /* 0x00000000003f7886 */ /* 0x000fe20001000000 */
[----:B------:R-:W-:Y:S02]  /*1480*/  CS2R R104, SRZ ;  /* 0x0000000000687805 */ /* 0x000fe4000001ff00 */
[----:B------:R-:W-:Y:S02]  /*1490*/  CS2R R106, SRZ ;  /* 0x00000000006a7805 */ /* 0x000fe4000001ff00 */
[----:B------:R-:W-:Y:S02]  /*14a0*/  CS2R R108, SRZ ;  /* 0x00000000006c7805 */ /* 0x000fe4000001ff00 */
[----:B------:R-:W-:Y:S01]  /*14b0*/  CS2R R110, SRZ ;  /* 0x00000000006e7805 */ /* 0x000fe2000001ff00 */
[----:B------:R-:W3:Y:S02]  /*14c0*/  FENCE.VIEW.ASYNC.S ;  /* 0x00000000000073c6 */ /* 0x000ee40000000000 */
[----:B---3--:R3:W4:Y:S02]  /*14d0*/  @!UP0 SYNCS.EXCH.64 URZ, [UR56+0x60000], UR10 ;  /* 0x0600000a383f85b2 */ /* 0x0087240008000100 */
[----:B----4-:R-:W-:Y:S01]  /*14e0*/  BAR.SYNC.DEFER_BLOCKING 0x0 ;  /* 0x0000000000007b1d */ /* 0x010fe20000010000 */
[----:B------:R-:W-:-:S02]  /*14f0*/  CS2R R112, SRZ ;  /* 0x0000000000707805 */ /* 0x000fc4000001ff00 */
[----:B------:R-:W-:Y:S02]  /*1500*/  CS2R R114, SRZ ;  /* 0x0000000000727805 */ /* 0x000fe4000001ff00 */
[----:B------:R-:W-:Y:S02]  /*1510*/  CS2R R116, SRZ ;  /* 0x0000000000747805 */ /* 0x000fe4000001ff00 */
[----:B------:R-:W-:Y:S02]  /*1520*/  CS2R R118, SRZ ;  /* 0x0000000000767805 */ /* 0x000fe4000001ff00 */
[----:B------:R-:W-:Y:S02]  /*1530*/  CS2R R120, SRZ ;  /* 0x0000000000787805 */ /* 0x000fe4000001ff00 */
[----:B------:R-:W-:Y:S02]  /*1540*/  CS2R R122, SRZ ;  /* 0x00000000007a7805 */ /* 0x000fe4000001ff00 */
[----:B------:R-:W-:-:S02]  /*1550*/  CS2R R124, SRZ ;  /* 0x00000000007c7805 */ /* 0x000fc4000001ff00 */
[----:B------:R-:W-:Y:S02]  /*1560*/  CS2R R126, SRZ ;  /* 0x00000000007e7805 */ /* 0x000fe4000001ff00 */
[----:B------:R-:W-:Y:S02]  /*1570*/  CS2R R128, SRZ ;  /* 0x0000000000807805 */ /* 0x000fe4000001ff00 */
[----:B------:R-:W-:Y:S01]  /*1580*/  CS2R R130, SRZ ;  /* 0x0000000000827805 */ /* 0x000fe2000001ff00 */
[----:B---3--:R-:W-:Y:S01]  /*1590*/  USHF.L.U32 UR11, UR50, 0x7, URZ ;  /* 0x00000007320b7899 */ /* 0x008fe2000800063f */
[----:B------:R-:W-:Y:S02]  /*15a0*/  CS2R R132, SRZ ;  /* 0x0000000000847805 */ /* 0x000fe4000001ff00 */
[----:B------:R-:W-:Y:S02]  /*15b0*/  CS2R R134, SRZ ;  /* 0x0000000000867805 */ /* 0x000fe4000001ff00 */
        /* <DEDUP_REMOVED lines=10> */
[----:B------:R-:W3:Y:S02]  /*1660*/  @!UP1 SYNCS.EXCH.64 URZ, [UR56+0x60008], UR12 ;  /* 0x0600080c383f95b2 */ /* 0x000ee40008000100 */
[----:B---3--:R-:W-:Y:S01]  /*1670*/  BAR.SYNC.DEFER_BLOCKING 0x0 ;  /* 0x0000000000007b1d */ /* 0x008fe20000010000 */
        /* <DEDUP_REMOVED lines=23> */
[----:B------:R3:W4:Y:S02]  /*17f0*/  @!UP2 SYNCS.EXCH.64 URZ, [UR56+0x60010], UR14 ;  /* 0x0600100e383fa5b2 */ /* 0x0007240008000100 */
[----:B----4-:R-:W-:Y:S01]  /*1800*/  BAR.SYNC.DEFER_BLOCKING 0x0 ;  /* 0x0000000000007b1d */ /* 0x010fe20000010000 */
[----:B------:R-:W-:Y:S02]  /*1810*/  CS2R R74, SRZ ;  /* 0x00000000004a7805 */ /* 0x000fe4000001ff00 */
[----:B------:R-:W-:-:S02]  /*1820*/  CS2R R76, SRZ ;  /* 0x00000000004c7805 */ /* 0x000fc4000001ff00 */
[----:B------:R-:W-:Y:S02]  /*1830*/  CS2R R78, SRZ ;  /* 0x00000000004e7805 */ /* 0x000fe4000001ff00 */
[----:B------:R-:W-:Y:S02]  /*1840*/  CS2R R80, SRZ ;  /* 0x0000000000507805 */ /* 0x000fe4000001ff00 */
[----:B------:R-:W-:Y:S02]  /*1850*/  CS2R R82, SRZ ;  /* 0x0000000000527805 */ /* 0x000fe4000001ff00 */
[----:B------:R-:W-:Y:S02]  /*1860*/  CS2R R84, SRZ ;  /* 0x0000000000547805 */ /* 0x000fe4000001ff00 */
[----:B------:R-:W-:Y:S01]  /*1870*/  CS2R R86, SRZ ;  /* 0x0000000000567805 */ /* 0x000fe2000001ff00 */
[----:B---3--:R-:W-:Y:S01]  /*1880*/  USHF.L.U32 UR15, UR51, 0x8, URZ ;  /* 0x00000008330f7899 */ /* 0x008fe2000800063f */
[----:B------:R3:W4:Y:S01]  /*1890*/  @!UP3 SYNCS.EXCH.64 URZ, [UR56+0x60018], UR8 ;  /* 0x06001808383fb5b2 */ /* 0x0007220008000100 */
[----:B------:R-:W-:Y:S10]  /*18a0*/  @!P1 BRA `(.L_x_47) ;  /* 0x0000000800989947 */ /* 0x000ff40003800000 */
        /* <DEDUP_REMOVED lines=63> */
[----:B------:R-:W-:Y:S01]  /*1ca0*/  CS2R R86, SRZ ;  /* 0x0000000000567805 */ /* 0x000fe2000001ff00 */
[----:B------:R-:W-:Y:S01]  /*1cb0*/  UMOV UR53, URZ ;  /* 0x0000003f00357c82 */ /* 0x000fe20008000000 */
[----:B------:R-:W-:-:S05]  /*1cc0*/  UMOV UR52, URZ ;  /* 0x0000003f00347c82 */ /* 0x000fca0008000000 */
.L_x_49:
[----:B----4-:R-:W-:Y:S01]  /*1cd0*/  BAR.SYNC.DEFER_BLOCKING 0x0 ;  /* 0x0000000000007b1d */ /* 0x010fe20000010000 */
[----:B------:R-:W-:Y:S01]  /*1ce0*/  ULEA UR23, UR53, UR56, 0x3 ;  /* 0x0000003835177291 */ /* 0x000fe2000f8e183f */
[----:B-1----:R-:W-:Y:S01]  /*1cf0*/  @!P2 IMAD.MOV.U32 R3, RZ, RZ, 0x18000 ;  /* 0x00018000ff03a424 */ /* 0x002fe200078e00ff */
[----:B------:R-:W-:Y:S01]  /*1d00*/  ELECT P0, URZ, PT ;  /* 0x00000000003f782f */ /* 0x000fe20003800000 */
[----:B------:R-:W-:Y:S01]  /*1d10*/  IMAD.U32 R2, RZ, RZ, UR55 ;  /* 0x00000037ff027e24 */ /* 0x000fe2000f8e00ff */
[----:B------:R-:W-:Y:S02]  /*1d20*/  ULEA UR21, UR53, UR56, 0x10 ;  /* 0x0000003835157291 */ /* 0x000fe4000f8e803f */
[----:B------:R-:W-:Y:S01]  /*1d30*/  ISETP.LT.U32.AND P0, PT, R6, 0x40, P0 ;  /* 0x000000400600780c */ /* 0x000fe20000701070 */
[----:B---3--:R-:W-:Y:S01]  /*1d40*/  ULOP3.LUT UR9, UR54, 0x1, URZ, 0xc0, !UPT ;  /* 0x0000000136097892 */ /* 0x008fe2000f8ec03f */
[----:B------:R-:W-:Y:S02]  /*1d50*/  SHF.L.U32 R2, R2, 0x1f, RZ ;  /* 0x0000001f02027819 */ /* 0x000fe400000006ff */
[----:B------:R-:W-:Y:S01]  /*1d60*/  ELECT P1, URZ, PT ;  /* 0x00000000003f782f */ /* 0x000fe20003820000 */
[----:B------:R-:W-:-:S02]  /*1d70*/  ULEA UR12, UR9, UR21, 0xf ;  /* 0x00000015090c7291 */ /* 0x000fc4000f8e783f */
[----:B------:R-:W-:Y:S01]  /*1d80*/  ULEA UR14, UR9, UR52, 0x6 ;  /* 0x00000034090e7291 */ /* 0x000fe2000f8e303f */
[----:B------:R-:W-:Y:S01]  /*1d90*/  ISETP.LT.U32.AND P1, PT, R6, 0x40, P1 ;  /* 0x000000400600780c */ /* 0x000fe20000f21070 */
[----:B------:R-:W-:Y:S02]  /*1da0*/  ULEA UR8, UR53, UR56, 0xf ;  /* 0x0000003835087291 */ /* 0x000fe4000f8e783f */
[----:B------:R-:W-:Y:S02]  /*1db0*/  USHF.L.U32 UR20, UR54, 0x7, URZ ;  /* 0x0000000736147899 */ /* 0x000fe4000800063f */
[----:B------:R-:W-:Y:S01]  /*1dc0*/  VOTEU.ANY UP0, P0 ;  /* 0x00000000003f7886 */ /* 0x000fe20000000100 */
[----:B------:R-:W-:Y:S01]  /*1dd0*/  VOTEU.ANY UP2, P0 ;  /* 0x00000000003f7886 */ /* 0x000fe20000040100 */
[----:B------:R-:W-:Y:S01]  /*1de0*/  UIADD3 UR22, UR8, 0x40000, URZ ;  /* 0x0004000008167890 */ /* 0x000fe2000fffe03f */
[----:B------:R1:W-:Y:S01]  /*1df0*/  @!P2 SYNCS.ARRIVE.TRANS64 RZ, [UR23+0x60000], R3 ;  /* 0x06000003ffffa9a7 */ /* 0x0003e20008000017 */
[----:B------:R3:W-:Y:S06]  /*1e00*/  MEMBAR.ALL.CTA ;  /* 0x0000000000007992 */ /* 0x0007ec0000008000 */
[----:B---3--:R-:W3:Y:S01]  /*1e10*/  FENCE.VIEW.ASYNC.S ;  /* 0x00000000000073c6 */ /* 0x008ee20000000000 */
[----:B------:R-:W-:Y:S01]  /*1e20*/  @UP0 UIADD3 UR13, UR23, 0x60000, URZ ;  /* 0x00060000170d0890 */ /* 0x000fe2000fffe03f */
[----:B------:R-:W-:Y:S01]  /*1e30*/  @UP0 UMOV UR16, UR4 ;  /* 0x0000000400100c82 */ /* 0x000fe20008000000 */
[----:B------:R-:W-:Y:S01]  /*1e40*/  @UP0 UMOV UR17, UR5 ;  /* 0x0000000500110c82 */ /* 0x000fe20008000000 */
[----:B---3--:R-:W-:Y:S01]  /*1e50*/  VOTEU.ANY UP1, P1 ;  /* 0x00000000003f7886 */ /* 0x008fe20000820100 */
[----:B------:R-:W-:Y:S01]  /*1e60*/  ULEA UR8, UR9, UR22, 0xe ;  /* 0x0000001609087291 */ /* 0x000fe2000f8e703f */
[----:B------:R-:W-:Y:S01]  /*1e70*/  VOTEU.ANY UP3, P1 ;  /* 0x00000000003f7886 */ /* 0x000fe20000860100 */
[----:B------:R-:W-:-:S02]  /*1e80*/  UMOV UR10, UR14 ;  /* 0x0000000e000a7c82 */ /* 0x000fc40008000000 */
[----:B------:R-:W-:Y:S01]  /*1e90*/  @UP1 UIADD3 UR9, UR23, 0x60000, URZ ;  /* 0x0006000017091890 */ /* 0x000fe2000fffe03f */
[----:B------:R-:W-:Y:S01]  /*1ea0*/  @UP1 UMOV UR18, UR6 ;  /* 0x0000000600121c82 */ /* 0x000fe20008000000 */
[----:B------:R-:W-:Y:S01]  /*1eb0*/  @UP1 UMOV UR19, UR7 ;  /* 0x0000000700131c82 */ /* 0x000fe20008000000 */
[----:B------:R-:W-:Y:S02]  /*1ec0*/  ULOP3.LUT UR20, UR20, 0x200, URZ, 0xc0, !UPT ;  /* 0x0000020014147892 */ /* 0x000fe4000f8ec03f */
[----:B------:R-:W-:Y:S02]  /*1ed0*/  USHF.R.U32.HI UR46, URZ, 0x4, UR22 ;  /* 0x000000043f2e7899 */ /* 0x000fe40008011616 */
[----:B------:R-:W-:Y:S02]  /*1ee0*/  ULEA.HI UR20, UR21, UR20, URZ, 0x1c ;  /* 0x0000001415147291 */ /* 0x000fe4000f8fe03f */
[----:B------:R-:W-:Y:S02]  /*1ef0*/  USGXT.U32 UR46, UR46, 0xe ;  /* 0x0000000e2e2e789a */ /* 0x000fe40008000000 */
[----:B------:R-:W-:Y:S01]  /*1f00*/  ULOP3.LUT UR44, UR20, 0x3fff, URZ, 0xc0, !UPT ;  /* 0x00003fff142c7892 */ /* 0x000fe2000f8ec03f */
[----:B------:R-:W-:Y:S06]  /*1f10*/  BAR.SYNC.DEFER_BLOCKING 0x0 ;  /* 0x0000000000007b1d */ /* 0x000fec0000010000 */
[----:B------:R-:W-:Y:S01]  /*1f20*/  UMOV UR47, 0x40000040 ;  /* 0x40000040002f7882 */ /* 0x000fe20000000000 */
[----:B------:R-:W-:Y:S01]  /*1f30*/  UMOV UR45, 0x40000040 ;  /* 0x40000040002d7882 */ /* 0x000fe20000000000 */
[----:B------:R1:W-:Y:S01]  /*1f40*/  @UP2 UTMALDG.2D [UR12], [UR16] ;  /* 0x0000000c100025b4 */ /* 0x0003e20008008000 */
[----:B------:R-:W-:Y:S06]  /*1f50*/  BAR.SYNC.DEFER_BLOCKING 0x0 ;  /* 0x0000000000007b1d */ /* 0x000fec0000010000 */
[----:B------:R1:W-:Y:S02]  /*1f60*/  @UP3 UTMALDG.2D [UR8], [UR18] ;  /* 0x00000008120035b4 */ /* 0x0003e40008008000 */
[----:B------:R-:W-:Y:S06]  /*1f70*/  BAR.SYNC.DEFER_BLOCKING 0x0 ;  /* 0x0000000000007b1d */ /* 0x000fec0000010000 */
[----:B------:R-:W3:Y:S02]  /*1f80*/  SYNCS.PHASECHK.TRANS64.TRYWAIT P0, [UR23+0x60000], R2 ;  /* 0x06000002ff0075a7 */ /* 0x000ee40008000157 */
[----:B-1-3--:R-:W-:Y:S05]  /*1f90*/  @!P0 BRA `(.L_x_48) ;  /* 0x0000000800c08947 */ /* 0x00afea0003800000 */
.L_x_50:
[----:B------:R-:W-:Y:S02]  /*1fa0*/  WARPGROUP.DEPBAR.LE gsb0, 0x0 ;  /* 0x00008000000079c5 */ /* 0x000fe40000010000 */
[----:B------:R-:W-:Y:S01]  /*1fb0*/  WARPGROUP.ARRIVE ;  /* 0x00000000000079c5 */ /* 0x000fe20000000000 */
[----:B------:R-:W-:Y:S01]  /*1fc0*/  UIADD3 UR40, UP0, UR44, 0x2, URZ ;  /* 0x000000022c287890 */ /* 0x000fe2000ff1e03f */
[----:B------:R-:W1:Y:S01]  /*1fd0*/  LDC R2, c[0x0][0x230] ;  /* 0x00008c00ff027b82 */ /* 0x000e620000000800 */
[----:B------:R-:W-:Y:S01]  /*1fe0*/  UIADD3 UR42, UP1, UR46, 0x2, URZ ;  /* 0x000000022e2a7890 */ /* 0x000fe2000ff3e03f */
[----:B------:R-:W-:Y:S02]  /*1ff0*/  UMOV UR8, URZ ;  /* 0x0000003f00087c82 */ /* 0x000fe40008000000 */
[----:B------:R-:W-:Y:S01]  /*2000*/  HGMMA.64x128x16.F32 R88, gdesc[UR44], R88 ;  /* 0x01e000002c5879f0 */ /* 0x000fe20008700858 */
[----:B------:R-:W-:Y:S01]  /*2010*/  UMOV UR9, URZ ;  /* 0x0000003f00097c82 */ /* 0x000fe20008000000 */
[----:B------:R-:W-:-:S02]  /*2020*/  UIADD3.X UR41, UR8, 0x40000040, URZ, UP0, !UPT ;  /* 0x4000004008297890 */ /* 0x000fc400087fe43f */
[----:B------:R-:W-:Y:S02]  /*2030*/  UIADD3.X UR43, UR9, 0x40000040, URZ, UP1, !UPT ;  /* 0x40000040092b7890 */ /* 0x000fe40008ffe43f */
[----:B------:R-:W-:Y:S02]  /*2040*/  UIADD3.64 UR36, UR40, 0x2, URZ ;  /* 0x0000000228247897 */ /* 0x000fe4000fffe03f */
[----:B------:R-:W-:Y:S02]  /*2050*/  UIADD3.64 UR38, UR42, 0x2, URZ ;  /* 0x000000022a267897 */ /* 0x000fe4000fffe03f */
[----:B------:R-:W-:Y:S02]  /*2060*/  UIADD3.64 UR32, UR40, 0x4, URZ ;  /* 0x0000000428207897 */ /* 0x000fe4000fffe03f */
[----:B------:R-:W-:Y:S02]  /*2070*/  UIADD3.64 UR34, UR42, 0x4, URZ ;  /* 0x000000042a227897 */ /* 0x000fe4000fffe03f */
[----:B------:R-:W-:-:S02]  /*2080*/  UIADD3.64 UR28, UR40, 0x7fe, URZ ;  /* 0x000007fe281c7897 */ /* 0x000fc4000fffe03f */
[----:B------:R-:W-:Y:S02]  /*2090*/  UIADD3.64 UR30, UR42, 0x3fe, URZ ;  /* 0x000003fe2a1e7897 */ /* 0x000fe4000fffe03f */
[----:B------:R-:W-:Y:S02]  /*20a0*/  UIADD3.64 UR24, UR40, 0x800, URZ ;  /* 0x0000080028187897 */ /* 0x000fe4000fffe03f */
[----:B------:R-:W-:Y:S02]  /*20b0*/  UIADD3.64 UR26, UR42, 0x400, URZ ;  /* 0x000004002a1a7897 */ /* 0x000fe4000fffe03f */
[----:B------:R-:W-:Y:S02]  /*20c0*/  UIADD3.64 UR20, UR40, 0x802, URZ ;  /* 0x0000080228147897 */ /* 0x000fe4000fffe03f */
[----:B------:R-:W-:Y:S02]  /*20d0*/  UIADD3.64 UR22, UR42, 0x402, URZ ;  /* 0x000004022a167897 */ /* 0x000fe4000fffe03f */
[----:B------:R-:W-:-:S02]  /*20e0*/  UIADD3.64 UR16, UR40, 0x804, URZ ;  /* 0x0000080428107897 */ /* 0x000fc4000fffe03f */
[----:B------:R-:W-:Y:S02]  /*20f0*/  UIADD3.64 UR18, UR42, 0x404, URZ ;  /* 0x000004042a127897 */ /* 0x000fe4000fffe03f */
[----:B------:R-:W-:Y:S02]  /*2100*/  UIADD3.64 UR44, UR40, 0x3fe, URZ ;  /* 0x000003fe282c7897 */ /* 0x000fe4000fffe03f */
[----:B------:R-:W-:Y:S02]  /*2110*/  UIADD3 UR52, UR52, 0x80, URZ ;  /* 0x0000008034347890 */ /* 0x000fe4000fffe03f */
[----:B------:R-:W-:-:S04]  /*2120*/  UIADD3 UR53, UR53, 0x1, URZ ;  /* 0x0000000135357890 */ /* 0x000fc8000fffe03f */
[----:B-1----:R-:W-:Y:S01]  /*2130*/  ISETP.LE.AND P0, PT, R2, UR52, PT ;  /* 0x0000003402007c0c */ /* 0x002fe2000bf03270 */
[----:B------:R-:W-:-:S04]  /*2140*/  UISETP.NE.U32.AND UP0, UPT, UR53, 0x4, UPT ;  /* 0x000000043500788c */ /* 0x000fc8000bf05070 */
[----:B------:R-:W-:Y:S02]  /*2150*/  USEL UR8, URZ, 0x1, UP0 ;  /* 0x000000013f087887 */ /* 0x000fe40008000000 */
[----:B------:R-:W-:Y:S02]  /*2160*/  USEL UR53, UR53, URZ, UP0 ;  /* 0x0000003f35357287 */ /* 0x000fe40008000000 */
[----:B------:R-:W-:Y:S01]  /*2170*/  ULOP3.LUT UR55, UR55, UR8, URZ, 0x3c, !UPT ;  /* 0x0000000837377292 */ /* 0x000fe2000f8e3c3f */
[----:B------:R-:W-:-:S12]  /*2180*/  HGMMA.64x128x16.F32 R88, gdesc[UR40], R88 ;  /* 0x01e00000285879f0 */ /* 0x000fd80008700858 */
[----:B------:R-:W-:Y:S01]  /*2190*/  HGMMA.64x128x16.F32 R88, gdesc[UR36], R88 ;  /* 0x01e00000245879f0 */ /* 0x000fe20008700858 */
[----:B------:R-:W-:-:S11]  /*21a0*/  UIADD3.64 UR36, UR40, 0x402, URZ ;  /* 0x0000040228247897 */ /* 0x000fd6000fffe03f */
        /* <DEDUP_REMOVED lines=11> */
[----:B------:R-:W-:Y:S01]  /*2260*/  UIADD3.64 UR44, UR40, 0x400, URZ ;  /* 0x00000400282c7897 */ /* 0x000fe2000fffe03f */
[----:B------:R-:W-:Y:S01]  /*2270*/  UMOV UR46, UR42 ;  /* 0x0000002a002e7c82 */ /* 0x000fe20008000000 */
[----:B------:R-:W-:-:S09]  /*2280*/  UMOV UR47, UR43 ;  /* 0x0000002b002f7c82 */ /* 0x000fd20008000000 */
[----:B------:R-:W-:-:S12]  /*2290*/  HGMMA.64x128x16.F32 R24, gdesc[UR44], R24 ;  /* 0x01e000002c1879f0 */ /* 0x000fd80008700818 */
[----:B------:R-:W-:-:S12]  /*22a0*/  HGMMA.64x128x16.F32 R24, gdesc[UR36], R24 ;  /* 0x01e00000241879f0 */ /* 0x000fd80008700818 */
[----:B------:R-:W-:-:S12]  /*22b0*/  HGMMA.64x128x16.F32 R24, gdesc[UR32], R24 ;  /* 0x01e00000201879f0 */ /* 0x000fd80008700818 */
[----:B------:R-:W-:-:S12]  /*22c0*/  HGMMA.64x128x16.F32 R24, gdesc[UR28], R24 ;  /* 0x01e000001c1879f0 */ /* 0x000fd80008700818 */
[----:B------:R-:W-:-:S12]  /*22d0*/  HGMMA.64x128x16.F32 R24, gdesc[UR24], R24 ;  /* 0x01e00000181879f0 */ /* 0x000fd80008700818 */
[----:B------:R-:W-:-:S12]  /*22e0*/  HGMMA.64x128x16.F32 R24, gdesc[UR20], R24 ;  /* 0x01e00000141879f0 */ /* 0x000fd80008700818 */
[----:B------:R-:W-:Y:S01]  /*22f0*/  HGMMA.64x128x16.F32 R24, gdesc[UR16], R24, gsb0 ;  /* 0x01e00000101879f0 */ /* 0x000fe20008000818 */
[----:B------:R-:W-:Y:S05]  /*2300*/  @!P0 BRA `(.L_x_49) ;  /* 0xfffffff800708947 */ /* 0x000fea000383ffff */
.L_x_47:
[----:B------:R-:W-:Y:S02]  /*2310*/  WARPGROUP.DEPBAR.LE gsb0, 0x0 ;  /* 0x00008000000079c5 */ /* 0x000fe40000010000 */
[----:B----4-:R-:W-:Y:S01]  /*2320*/  BAR.SYNC.DEFER_BLOCKING 0x0 ;  /* 0x0000000000007b1d */ /* 0x010fe20000010000 */
[C---:B-1----:R-:W-:Y:S01]  /*2330*/  IMAD.SHL.U32 R2, R0.reuse, 0x80, RZ ;  /* 0x0000008000027824 */ /* 0x042fe200078e00ff */
[----:B------:R-:W-:Y:S01]  /*2340*/  F2FP.F16.F32.PACK_AB R88, R89, R88 ;  /* 0x000000585958723e */ /* 0x000fe200000000ff */
[----:B------:R-:W-:Y:S01]  /*2350*/  IMAD.SHL.U32 R3, R0, 0x10, RZ ;  /* 0x0000001000037824 */ /* 0x000fe200078e00ff */
[----:B------:R-:W-:Y:S02]  /*2360*/  F2FP.F16.F32.PACK_AB R89, R91, R90 ;  /* 0x0000005a5b59723e */ /* 0x000fe400000000ff */
[----:B------:R-:W-:Y:S02]  /*2370*/  ELECT P0, URZ, PT ;  /* 0x00000000003f782f */ /* 0x000fe40003800000 */
[----:B------:R-:W-:Y:S01]  /*2380*/  LOP3.LUT R2, R2, 0x780, RZ, 0xc0, !PT ;  /* 0x0000078002027812 */ /* 0x000fe200078ec0ff */
[----:B------:R-:W-:Y:S01]  /*2390*/  ULOP3.LUT UR12, UR54, 0x1, URZ, 0xc0, !UPT ;  /* 0x00000001360c7892 */ /* 0x000fe2000f8ec03f */
[----:B------:R-:W-:Y:S01]  /*23a0*/  F2FP.F16.F32.PACK_AB R120, R121, R120 ;  /* 0x000000787978723e */ /* 0x000fe200000000ff */
[----:B------:R-:W-:Y:S01]  /*23b0*/  UMOV UR14, UR15 ;  /* 0x0000000f000e7c82 */ /* 0x000fe20008000000 */
[----:B------:R-:W-:Y:S01]  /*23c0*/  LOP3.LUT R3, R2, 0x70, R3, 0xf8, !PT ;  /* 0x0000007002037812 */ /* 0x000fe200078ef803 */
[----:B------:R-:W-:Y:S01]  /*23d0*/  ULEA UR13, UR12, UR11, 0x6 ;  /* 0x0000000b0c0d7291 */ /* 0x000fe2000f8e303f */
[----:B------:R-:W-:Y:S01]  /*23e0*/  F2FP.F16.F32.PACK_AB R90, R93, R92 ;  /* 0x0000005c5d5a723e */ /* 0x000fe200000000ff */
[----:B------:R-:W-:Y:S01]  /*23f0*/  ULEA UR12, UR12, UR56, 0xf ;  /* 0x000000380c0c7291 */ /* 0x000fe2000f8e783f */
[----:B------:R-:W-:Y:S01]  /*2400*/  LOP3.LUT R3, R3, 0x10, R0, 0x78, !PT ;  /* 0x0000001003037812 */ /* 0x000fe200078e7800 */
[----:B------:R-:W-:Y:S01]  /*2410*/  IMAD.SHL.U32 R0, R0, 0x40, RZ ;  /* 0x0000004000007824 */ /* 0x000fe200078e00ff */
[----:B------:R-:W-:-:S02]  /*2420*/  F2FP.F16.F32.PACK_AB R91, R95, R94 ;  /* 0x0000005e5f5b723e */ /* 0x000fc400000000ff */
[----:B------:R-:W-:Y:S02]  /*2430*/  F2FP.F16.F32.PACK_AB R121, R123, R122 ;  /* 0x0000007a7b79723e */ /* 0x000fe400000000ff */
[----:B------:R-:W-:Y:S02]  /*2440*/  LOP3.LUT R0, R3, 0x3800, R0, 0xf8, !PT ;  /* 0x0000380003007812 */ /* 0x000fe400078ef800 */
[----:B------:R-:W-:Y:S01]  /*2450*/  F2FP.F16.F32.PACK_AB R24, R25, R24 ;  /* 0x000000181918723e */ /* 0x000fe200000000ff */
[----:B------:R-:W1:Y:S02]  /*2460*/  @!P2 SYNCS.CCTL.IV [UR56+0x60000] ;  /* 0x06000000ff00a9b1 */ /* 0x000e640008000038 */
[----:B-1----:R-:W-:Y:S01]  /*2470*/  BAR.SYNC.DEFER_BLOCKING 0x0 ;  /* 0x0000000000007b1d */ /* 0x002fe20000010000 */
[C---:B------:R-:W-:Y:S01]  /*2480*/  LOP3.LUT R3, R0.reuse, 0x20, RZ, 0x3c, !PT ;  /* 0x0000002000037812 */ /* 0x040fe200078e3cff */
[----:B------:R-:W-:Y:S01]  /*2490*/  VIADD R2, R0, UR56 ;  /* 0x0000003800027c36 */ /* 0x000fe20008000000 */
[----:B------:R-:W-:-:S02]  /*24a0*/  F2FP.F16.F32.PACK_AB R122, R125, R124 ;  /* 0x0000007c7d7a723e */ /* 0x000fc400000000ff */
[----:B------:R-:W-:Y:S01]  /*24b0*/  F2FP.F16.F32.PACK_AB R123, R127, R126 ;  /* 0x0000007e7f7b723e */ /* 0x000fe200000000ff */
[----:B------:R-:W-:Y:S01]  /*24c0*/  VIADD R3, R3, UR56 ;  /* 0x0000003803037c36 */ /* 0x000fe20008000000 */
[----:B------:R-:W-:Y:S02]  /*24d0*/  F2FP.F16.F32.PACK_AB R25, R27, R26 ;  /* 0x0000001a1b19723e */ /* 0x000fe400000000ff */
[----:B------:R-:W-:Y:S02]  /*24e0*/  F2FP.F16.F32.PACK_AB R56, R57, R56 ;  /* 0x000000383938723e */ /* 0x000fe400000000ff */
[----:B------:R-:W-:Y:S02]  /*24f0*/  F2FP.F16.F32.PACK_AB R96, R97, R96 ;  /* 0x000000606160723e */ /* 0x000fe400000000ff */
[----:B------:R-:W-:Y:S02]  /*2500*/  F2FP.F16.F32.PACK_AB R26, R29, R28 ;  /* 0x0000001c1d1a723e */ /* 0x000fe400000000ff */
[----:B------:R-:W-:-:S02]  /*2510*/  F2FP.F16.F32.PACK_AB R27, R31, R30 ;  /* 0x0000001e1f1b723e */ /* 0x000fc400000000ff */
[----:B------:R-:W-:Y:S02]  /*2520*/  F2FP.F16.F32.PACK_AB R57, R59, R58 ;  /* 0x0000003a3b39723e */ /* 0x000fe400000000ff */
[----:B------:R-:W-:Y:S02]  /*2530*/  F2FP.F16.F32.PACK_AB R97, R99, R98 ;  /* 0x000000626361723e */ /* 0x000fe400000000ff */
[----:B------:R-:W-:Y:S02]  /*2540*/  F2FP.F16.F32.PACK_AB R128, R129, R128 ;  /* 0x000000808180723e */ /* 0x000fe400000000ff */
[----:B------:R-:W-:Y:S01]  /*2550*/  F2FP.F16.F32.PACK_AB R58, R61, R60 ;  /* 0x0000003c3d3a723e */ /* 0x000fe200000000ff */
[----:B------:R-:W1:Y:S02]  /*2560*/  @!P2 SYNCS.CCTL.IV [UR56+0x60008] ;  /* 0x06000800ff00a9b1 */ /* 0x000e640008000038 */
[----:B-1----:R-:W-:Y:S01]  /*2570*/  BAR.SYNC.DEFER_BLOCKING 0x0 ;  /* 0x0000000000007b1d */ /* 0x002fe20000010000 */
[----:B------:R-:W-:-:S02]  /*2580*/  F2FP.F16.F32.PACK_AB R59, R63, R62 ;  /* 0x0000003e3f3b723e */ /* 0x000fc400000000ff */
[----:B------:R-:W-:Y:S02]  /*2590*/  LOP3.LUT R4, R0, 0x40, RZ, 0x3c, !PT ;  /* 0x0000004000047812 */ /* 0x000fe400078e3cff */
[----:B------:R-:W-:Y:S02]  /*25a0*/  F2FP.F16.F32.PACK_AB R98, R101, R100 ;  /* 0x000000646562723e */ /* 0x000fe400000000ff */
[----:B------:R-:W-:Y:S01]  /*25b0*/  F2FP.F16.F32.PACK_AB R99, R103, R102 ;  /* 0x000000666763723e */ /* 0x000fe200000000ff */
[----:B------:R-:W-:Y:S01]  /*25c0*/  VIADD R4, R4, UR56 ;  /* 0x0000003804047c36 */ /* 0x000fe20008000000 */
[----:B------:R-:W-:Y:S02]  /*25d0*/  F2FP.F16.F32.PACK_AB R129, R131, R130 ;  /* 0x000000828381723e */ /* 0x000fe400000000ff */
[----:B------:R-:W-:Y:S02]  /*25e0*/  F2FP.F16.F32.PACK_AB R32, R33, R32 ;  /* 0x000000202120723e */ /* 0x000fe400000000ff */
[----:B------:R-:W-:-:S02]  /*25f0*/  F2FP.F16.F32.PACK_AB R130, R133, R132 ;  /* 0x000000848582723e */ /* 0x000fc400000000ff */
[----:B------:R-:W-:Y:S02]  /*2600*/  F2FP.F16.F32.PACK_AB R131, R135, R134 ;  /* 0x000000868783723e */ /* 0x000fe400000000ff */
[----:B------:R-:W-:Y:S02]  /*2610*/  F2FP.F16.F32.PACK_AB R33, R35, R34 ;  /* 0x000000222321723e */ /* 0x000fe400000000ff */
[----:B------:R-:W-:Y:S02]  /*2620*/  F2FP.F16.F32.PACK_AB R64, R65, R64 ;  /* 0x000000404140723e */ /* 0x000fe400000000ff */
[----:B------:R-:W-:Y:S02]  /*2630*/  F2FP.F16.F32.PACK_AB R104, R105, R104 ;  /* 0x000000686968723e */ /* 0x000fe400000000ff */
[----:B------:R-:W-:Y:S01]  /*2640*/  F2FP.F16.F32.PACK_AB R34, R37, R36 ;  /* 0x000000242522723e */ /* 0x000fe200000000ff */
[----:B------:R-:W1:Y:S02]  /*2650*/  @!P2 SYNCS.CCTL.IV [UR56+0x60010] ;  /* 0x06001000ff00a9b1 */ /* 0x000e640008000038 */
[----:B-1----:R-:W-:Y:S01]  /*2660*/  BAR.SYNC.DEFER_BLOCKING 0x0 ;  /* 0x0000000000007b1d */ /* 0x002fe20000010000 */
[----:B------:R-:W-:-:S02]  /*2670*/  F2FP.F16.F32.PACK_AB R35, R39, R38 ;  /* 0x000000262723723e */ /* 0x000fc400000000ff */
[----:B------:R-:W-:Y:S02]  /*2680*/  F2FP.F16.F32.PACK_AB R65, R67, R66 ;  /* 0x000000424341723e */ /* 0x000fe400000000ff */
[----:B------:R-:W-:Y:S02]  /*2690*/  F2FP.F16.F32.PACK_AB R105, R107, R106 ;  /* 0x0000006a6b69723e */ /* 0x000fe400000000ff */
[----:B------:R-:W-:Y:S02]  /*26a0*/  F2FP.F16.F32.PACK_AB R136, R137, R136 ;  /* 0x000000888988723e */ /* 0x000fe400000000ff */
[----:B------:R-:W-:Y:S02]  /*26b0*/  F2FP.F16.F32.PACK_AB R66, R69, R68 ;  /* 0x000000444542723e */ /* 0x000fe400000000ff */
[----:B------:R-:W-:Y:S02]  /*26c0*/  F2FP.F16.F32.PACK_AB R67, R71, R70 ;  /* 0x000000464743723e */ /* 0x000fe400000000ff */
[----:B------:R-:W-:-:S02]  /*26d0*/  LOP3.LUT R0, R0, 0x60, RZ, 0x3c, !PT ;  /* 0x0000006000007812 */ /* 0x000fc400078e3cff */
[----:B------:R-:W-:Y:S02]  /*26e0*/  F2FP.F16.F32.PACK_AB R106, R109, R108 ;  /* 0x0000006c6d6a723e */ /* 0x000fe400000000ff */
[----:B------:R-:W-:Y:S01]  /*26f0*/  F2FP.F16.F32.PACK_AB R107, R111, R110 ;  /* 0x0000006e6f6b723e */ /* 0x000fe200000000ff */
[----:B------:R-:W-:Y:S01]  /*2700*/  VIADD R0, R0, UR56 ;  /* 0x0000003800007c36 */ /* 0x000fe20008000000 */
[----:B------:R-:W-:Y:S02]  /*2710*/  F2FP.F16.F32.PACK_AB R137, R139, R138 ;  /* 0x0000008a8b89723e */ /* 0x000fe400000000ff */
[----:B------:R-:W-:Y:S02]  /*2720*/  F2FP.F16.F32.PACK_AB R40, R41, R40 ;  /* 0x000000282928723e */ /* 0x000fe400000000ff */
[----:B------:R-:W-:Y:S01]  /*2730*/  F2FP.F16.F32.PACK_AB R138, R141, R140 ;  /* 0x0000008c8d8a723e */ /* 0x000fe200000000ff */
[----:B------:R-:W1:Y:S02]  /*2740*/  @!P2 SYNCS.CCTL.IV [UR56+0x60018] ;  /* 0x06001800ff00a9b1 */ /* 0x000e640008000038 */
[----:B-1----:R-:W-:Y:S01]  /*2750*/  STSM.16.M88.4 [R2], R88 ;  /* 0x0000005802007844 */ /* 0x002fe20000000200 */
[----:B------:R-:W-:-:S02]  /*2760*/  F2FP.F16.F32.PACK_AB R139, R143, R142 ;  /* 0x0000008e8f8b723e */ /* 0x000fc400000000ff */
[----:B------:R-:W-:Y:S01]  /*2770*/  F2FP.F16.F32.PACK_AB R41, R43, R42 ;  /* 0x0000002a2b29723e */ /* 0x000fe200000000ff */
[----:B------:R-:W-:Y:S01]  /*2780*/  STSM.16.M88.4 [R2+0x8000], R120 ;  /* 0x0080007802007844 */ /* 0x000fe20000000200 */
[----:B------:R-:W-:Y:S02]  /*2790*/  F2FP.F16.F32.PACK_AB R72, R73, R72 ;  /* 0x000000484948723e */ /* 0x000fe400000000ff */
[----:B------:R-:W-:Y:S01]  /*27a0*/  F2FP.F16.F32.PACK_AB R112, R113, R112 ;  /* 0x000000707170723e */ /* 0x000fe200000000ff */
[----:B------:R-:W-:Y:S01]  /*27b0*/  STSM.16.M88.4 [R2+0x4000], R24 ;  /* 0x0040001802007844 */ /* 0x000fe20000000200 */
[----:B------:R-:W-:Y:S02]  /*27c0*/  F2FP.F16.F32.PACK_AB R42, R45, R44 ;  /* 0x0000002c2d2a723e */ /* 0x000fe400000000ff */
[----:B------:R-:W-:Y:S01]  /*27d0*/  F2FP.F16.F32.PACK_AB R43, R47, R46 ;  /* 0x0000002e2f2b723e */ /* 0x000fe200000000ff */
[----:B------:R-:W-:Y:S01]  /*27e0*/  STSM.16.M88.4 [R2+0xc000], R56 ;  /* 0x00c0003802007844 */ /* 0x000fe20000000200 */
[----:B------:R-:W-:-:S02]  /*27f0*/  F2FP.F16.F32.PACK_AB R73, R75, R74 ;  /* 0x0000004a4b49723e */ /* 0x000fc400000000ff */
[----:B------:R-:W-:Y:S01]  /*2800*/  F2FP.F16.F32.PACK_AB R113, R115, R114 ;  /* 0x000000727371723e */ /* 0x000fe200000000ff */
[----:B------:R-:W-:Y:S01]  /*2810*/  STSM.16.M88.4 [R3], R96 ;  /* 0x0000006003007844 */ /* 0x000fe20000000200 */
        /* <DEDUP_REMOVED lines=8> */
[----:B------:R-:W-:Y:S01]  /*28a0*/  STSM.16.M88.4 [R3+0xc000], R64 ;  /* 0x00c0004003007844 */ /* 0x000fe20000000200 */
[----:B------:R-:W-:Y:S02]  /*28b0*/  F2FP.F16.F32.PACK_AB R48, R49, R48 ;  /* 0x000000303130723e */ /* 0x000fe400000000ff */
[----:B------:R-:W-:Y:S01]  /*28c0*/  F2FP.F16.F32.PACK_AB R146, R149, R148 ;  /* 0x000000949592723e */ /* 0x000fe200000000ff */
[----:B------:R-:W-:Y:S01]  /*28d0*/  STSM.16.M88.4 [R4], R104 ;  /* 0x0000006804007844 */ /* 0x000fe20000000200 */
        /* <DEDUP_REMOVED lines=11> */
[----:B------:R-:W-:Y:S01]  /*2990*/  STSM.16.M88.4 [R0], R112 ;  /* 0x0000007000007844 */ /* 0x000fe20000000200 */
[----:B------:R-:W-:-:S03]  /*29a0*/  ISETP.LT.U32.AND P0, PT, R6, 0x40, P0 ;  /* 0x000000400600780c */ /* 0x000fc60000701070 */
[----:B------:R-:W-:Y:S04]  /*29b0*/  STSM.16.M88.4 [R0+0x8000], R144 ;  /* 0x0080009000007844 */ /* 0x000fe80000000200 */
[----:B------:R-:W-:Y:S04]  /*29c0*/  STSM.16.M88.4 [R0+0x4000], R48 ;  /* 0x0040003000007844 */ /* 0x000fe80000000200 */
[----:B------:R-:W-:Y:S02]  /*29d0*/  STSM.16.M88.4 [R0+0xc000], R80 ;  /* 0x00c0005000007844 */ /* 0x000fe40000000200 */
[----:B------:R-:W-:Y:S01]  /*29e0*/  VOTEU.ANY UP0, P0 ;  /* 0x00000000003f7886 */ /* 0x000fe20000000100 */
[----:B------:R-:W-:Y:S01]  /*29f0*/  VOTEU.ANY UP1, P0 ;  /* 0x00000000003f7886 */ /* 0x000fe20000020100 */
[----:B------:R1:W-:Y:S06]  /*2a00*/  MEMBAR.ALL.CTA ;  /* 0x0000000000007992 */ /* 0x0003ec0000008000 */
[----:B-1----:R-:W1:Y:S01]  /*2a10*/  FENCE.VIEW.ASYNC.S ;  /* 0x00000000000073c6 */ /* 0x002e620000000000 */
[----:B---3--:R-:W-:Y:S01]  /*2a20*/  @UP0 UMOV UR8, UR48 ;  /* 0x0000003000080c82 */ /* 0x008fe20008000000 */
[----:B------:R-:W-:Y:S01]  /*2a30*/  @UP0 UMOV UR9, UR49 ;  /* 0x0000003100090c82 */ /* 0x000fe20008000000 */
[----:B-1----:R-:W-:Y:S06]  /*2a40*/  BAR.SYNC.DEFER_BLOCKING 0x0 ;  /* 0x0000000000007b1d */ /* 0x002fec0000010000 */
[----:B------:R1:W-:Y:S01]  /*2a50*/  @UP1 UTMASTG.2D [UR12], [UR8] ;  /* 0x0000000c080013b5 */ /* 0x0003e20008008000 */
[----:B------:R0:W-:Y:S01]  /*2a60*/  UTMACMDFLUSH ;  /* 0x00000000000079b7 */ /* 0x0001e20000000000 */
[----:B------:R-:W-:-:S04]  /*2a70*/  DEPBAR.LE SB0, 0x0 ;  /* 0x000080000000791a */ /* 0x000fc80000000000 */
[----:B------:R-:W-:Y:S06]  /*2a80*/  BAR.SYNC.DEFER_BLOCKING 0x0 ;  /* 0x0000000000007b1d */ /* 0x000fec0000010000 */
[----:B-1----:R-:W-:Y:S05]  /*2a90*/  EXIT ;  /* 0x000000000000794d */ /* 0x002fea0003800000 */
.L_x_48:
[----:B------:R-:W1:Y:S02]  /*2aa0*/  SYNCS.PHASECHK.TRANS64.TRYWAIT P0, [UR23+0x60000], R2 ;  /* 0x06000002ff0075a7 */ /* 0x000e640008000157 */
[----:B-1----:R-:W-:Y:S05]  /*2ab0*/  @!P0 BRA `(.L_x_48) ;  /* 0xfffffffc00f88947 */ /* 0x002fea000383ffff */
[----:B------:R-:W-:Y:S05]  /*2ac0*/  BRA `(.L_x_50) ;  /* 0xfffffff400347947 */ /* 0x000fea000383ffff */
.L_x_51:
[----:B------:R-:W-:-:S00]  /*2ad0*/  BRA `(.L_x_51) ;  /* 0xfffffffc00fc7947 */ /* 0x000fc0000383ffff */
[----:B------:R-:W-:-:S00]  /*2ae0*/  NOP ;  /* 0x0000000000007918 */ /* 0x000fc00000000000 */
        /* <DEDUP_REMOVED lines=9> */
.L_x_52:


//--------------------- .nv.shared.gluon_wgmma    --------------------------
	.section	.nv.shared.gluon_wgmma,"aw",@nobits
	.sectionflags	@""
	.align	16
	.zero		1024


//--------------------- .nv.shared.reserved.0     --------------------------
	.section	.nv.shared.reserved.0,"aw",@nobits
	.weak		__nv_reservedSMEM_offset_0_alias
	.size		__nv_reservedSMEM_offset_0_alias, 0, 0
	.other		__nv_reservedSMEM_offset_0_alias,@"STO_CUDA_RESERVED_SHARED STV_DEFAULT"
__nv_reservedSMEM_offset_0_alias:
	.zero		0


//--------------------- .nv.constant0.gluon_wgmma --------------------------
	.section	.nv.constant0.gluon_wgmma,"a",@progbits
	.sectionflags	@""
	.align	4
.nv.constant0.gluon_wgmma:
	.zero		608


//--------------------- SYMBOLS --------------------------

	.type		.nv.reservedSmem.offset0,@object
	.size		.nv.reservedSmem.offset0,0x4
